	.target	sm_100a

	.elftype	@"ET_EXEC"


//--------------------- .note.nv.tkinfo           --------------------------
	.section	.note.nv.tkinfo,"",@"SHT_NOTE"
	.sectionflags	@"SHF_NOTE_NV_TKINFO"
	.tkinfo
        /*0018*/ 	.word	0x00000002
        /*0030*/ 	.string	""
        /*0030*/ 	.string	"ptxas"
        /*0030*/ 	.string	"Cuda compilation tools, release 13.0, V13.0.88"
        /*0030*/ 	.string	"Build cuda_13.0.r13.0/compiler.36424714_0"
        /*0030*/ 	.string	"-arch sm_100a -m 64 "



//--------------------- .note.nv.cuinfo           --------------------------
	.section	.note.nv.cuinfo,"",@"SHT_NOTE"
	.sectionflags	@"SHF_NOTE_NV_CUINFO"
        /*0018*/ 	.short	0x0002
        /*001a*/ 	.short	0x0064
        /*001c*/ 	.short	0x0082
	.zero		2


//--------------------- .nv.info                  --------------------------
	.section	.nv.info,"",@"SHT_CUDA_INFO"
	.align	4


	//----- nvinfo : EIATTR_REGCOUNT
	.align		4
        /*0000*/ 	.byte	0x04, 0x2f
        /*0002*/ 	.short	(.L_12 - .L_11)
	.align		4
.L_11:
        /*0004*/ 	.word	index@(_ZN7cutlass13device_kernelIN5flash11enable_sm90INS1_16FlashAttnFwdSm90INS1_25CollectiveMainloopFwdSm90ILi2EN4cute5tupleIJNS5_1CILi1EEES8_S8_EEENS6_IJNS7_ILi128EEENS7_ILi112EEENS7_ILi192EEEEEELi192ENS_6half_tEfNS_4arch4Sm90ELb1ELb0ELb0ELb1ELb0ELb1ELb0ELb1ELb1ELb1ELb1ELb0EEENS1_21CollectiveEpilogueFwdINS6_IJSA_SC_SB_EEES9_SE_SG_Li256ELb1ELb1ELb1ELb0EEENS1_36VarlenDynamicPersistentTileSchedulerILi128ELi112ELi256ELi128ELb1ELb1ELb1ELb1ELb1ELb1EEEEEEEEEvNT_6ParamsE)
        /*0008*/ 	.word	0x00000004


	//----- nvinfo : EIATTR_FRAME_SIZE
	.align		4
.L_12:
        /*000c*/ 	.byte	0x04, 0x11
        /*000e*/ 	.short	(.L_14 - .L_13)
	.align		4
.L_13:
        /*0010*/ 	.word	index@(_ZN7cutlass13device_kernelIN5flash11enable_sm90INS1_16FlashAttnFwdSm90INS1_25CollectiveMainloopFwdSm90ILi2EN4cute5tupleIJNS5_1CILi1EEES8_S8_EEENS6_IJNS7_ILi128EEENS7_ILi112EEENS7_ILi192EEEEEELi192ENS_6half_tEfNS_4arch4Sm90ELb1ELb0ELb0ELb1ELb0ELb1ELb0ELb1ELb1ELb1ELb1ELb0EEENS1_21CollectiveEpilogueFwdINS6_IJSA_SC_SB_EEES9_SE_SG_Li256ELb1ELb1ELb1ELb0EEENS1_36VarlenDynamicPersistentTileSchedulerILi128ELi112ELi256ELi128ELb1ELb1ELb1ELb1ELb1ELb1EEEEEEEEEvNT_6ParamsE)
        /*0014*/ 	.word	0x00000000


	//----- nvinfo : EIATTR_REGCOUNT
	.align		4
.L_14:
        /*0018*/ 	.byte	0x04, 0x2f
        /*001a*/ 	.short	(.L_16 - .L_15)
	.align		4
.L_15:
        /*001c*/ 	.word	index@(_ZN7cutlass13device_kernelIN5flash11enable_sm90INS1_16FlashAttnFwdSm90INS1_25CollectiveMainloopFwdSm90ILi2EN4cute5tupleIJNS5_1CILi1EEES8_S8_EEENS6_IJNS7_ILi128EEENS7_ILi112EEENS7_ILi192EEEEEELi192ENS_6half_tEfNS_4arch4Sm90ELb1ELb0ELb0ELb1ELb0ELb0ELb0ELb1ELb1ELb1ELb1ELb0EEENS1_21CollectiveEpilogueFwdINS6_IJSA_SC_SB_EEES9_SE_SG_Li256ELb1ELb1ELb1ELb0EEENS1_36VarlenDynamicPersistentTileSchedulerILi128ELi112ELi256ELi128ELb1ELb1ELb1ELb1ELb1ELb1EEEEEEEEEvNT_6ParamsE)
        /*0020*/ 	.word	0x00000004


	//----- nvinfo : EIATTR_FRAME_SIZE
	.align		4
.L_16:
        /*0024*/ 	.byte	0x04, 0x11
        /*0026*/ 	.short	(.L_18 - .L_17)
	.align		4
.L_17:
        /*0028*/ 	.word	index@(_ZN7cutlass13device_kernelIN5flash11enable_sm90INS1_16FlashAttnFwdSm90INS1_25CollectiveMainloopFwdSm90ILi2EN4cute5tupleIJNS5_1CILi1EEES8_S8_EEENS6_IJNS7_ILi128EEENS7_ILi112EEENS7_ILi192EEEEEELi192ENS_6half_tEfNS_4arch4Sm90ELb1ELb0ELb0ELb1ELb0ELb0ELb0ELb1ELb1ELb1ELb1ELb0EEENS1_21CollectiveEpilogueFwdINS6_IJSA_SC_SB_EEES9_SE_SG_Li256ELb1ELb1ELb1ELb0EEENS1_36VarlenDynamicPersistentTileSchedulerILi128ELi112ELi256ELi128ELb1ELb1ELb1ELb1ELb1ELb1EEEEEEEEEvNT_6ParamsE)
        /*002c*/ 	.word	0x00000000


	//----- nvinfo : EIATTR_REGCOUNT
	.align		4
.L_18:
        /*0030*/ 	.byte	0x04, 0x2f
        /*0032*/ 	.short	(.L_20 - .L_19)
	.align		4
.L_19:
        /*0034*/ 	.word	index@(_ZN7cutlass13device_kernelIN5flash11enable_sm90INS1_16FlashAttnFwdSm90INS1_25CollectiveMainloopFwdSm90ILi2EN4cute5tupleIJNS5_1CILi1EEES8_S8_EEENS6_IJNS7_ILi128EEENS7_ILi112EEENS7_ILi192EEEEEELi192ENS_6half_tEfNS_4arch4Sm90ELb1ELb0ELb0ELb0ELb0ELb0ELb0ELb1ELb1ELb1ELb1ELb0EEENS1_21CollectiveEpilogueFwdINS6_IJSA_SC_SB_EEES9_SE_SG_Li256ELb0ELb1ELb1ELb0EEENS1_19SingleTileSchedulerILb0ELb1ELb1ELi128EEEEEEEEEvNT_6ParamsE)
        /*0038*/ 	.word	0x00000004


	//----- nvinfo : EIATTR_FRAME_SIZE
	.align		4
.L_20:
        /*003c*/ 	.byte	0x04, 0x11
        /*003e*/ 	.short	(.L_22 - .L_21)
	.align		4
.L_21:
        /*0040*/ 	.word	index@(_ZN7cutlass13device_kernelIN5flash11enable_sm90INS1_16FlashAttnFwdSm90INS1_25CollectiveMainloopFwdSm90ILi2EN4cute5tupleIJNS5_1CILi1EEES8_S8_EEENS6_IJNS7_ILi128EEENS7_ILi112EEENS7_ILi192EEEEEELi192ENS_6half_tEfNS_4arch4Sm90ELb1ELb0ELb0ELb0ELb0ELb0ELb0ELb1ELb1ELb1ELb1ELb0EEENS1_21CollectiveEpilogueFwdINS6_IJSA_SC_SB_EEES9_SE_SG_Li256ELb0ELb1ELb1ELb0EEENS1_19SingleTileSchedulerILb0ELb1ELb1ELi128EEEEEEEEEvNT_6ParamsE)
        /*0044*/ 	.word	0x00000000


	//----- nvinfo : EIATTR_REGCOUNT
	.align		4
.L_22:
        /*0048*/ 	.byte	0x04, 0x2f
        /*004a*/ 	.short	(.L_24 - .L_23)
	.align		4
.L_23:
        /*004c*/ 	.word	index@(_ZN7cutlass13device_kernelIN5flash11enable_sm90INS1_16FlashAttnFwdSm90INS1_25CollectiveMainloopFwdSm90ILi2EN4cute5tupleIJNS5_1CILi1EEES8_S8_EEENS6_IJNS7_ILi128EEENS7_ILi96EEENS7_ILi192EEEEEELi192ENS_6half_tEfNS_4arch4Sm90ELb0ELb1ELb0ELb1ELb0ELb1ELb0ELb1ELb1ELb1ELb1ELb0EEENS1_21CollectiveEpilogueFwdINS6_IJSA_SC_SB_EEES9_SE_SG_Li256ELb1ELb1ELb1ELb0EEENS1_36VarlenDynamicPersistentTileSchedulerILi128ELi96ELi256ELi128ELb1ELb1ELb1ELb1ELb0ELb1EEEEEEEEEvNT_6ParamsE)
        /*0050*/ 	.word	0x00000004


	//----- nvinfo : EIATTR_FRAME_SIZE
	.align		4
.L_24:
        /*0054*/ 	.byte	0x04, 0x11
        /*0056*/ 	.short	(.L_26 - .L_25)
	.align		4
.L_25:
        /*0058*/ 	.word	index@(_ZN7cutlass13device_kernelIN5flash11enable_sm90INS1_16FlashAttnFwdSm90INS1_25CollectiveMainloopFwdSm90ILi2EN4cute5tupleIJNS5_1CILi1EEES8_S8_EEENS6_IJNS7_ILi128EEENS7_ILi96EEENS7_ILi192EEEEEELi192ENS_6half_tEfNS_4arch4Sm90ELb0ELb1ELb0ELb1ELb0ELb1ELb0ELb1ELb1ELb1ELb1ELb0EEENS1_21CollectiveEpilogueFwdINS6_IJSA_SC_SB_EEES9_SE_SG_Li256ELb1ELb1ELb1ELb0EEENS1_36VarlenDynamicPersistentTileSchedulerILi128ELi96ELi256ELi128ELb1ELb1ELb1ELb1ELb0ELb1EEEEEEEEEvNT_6ParamsE)
        /*005c*/ 	.word	0x00000000


	//----- nvinfo : EIATTR_REGCOUNT
	.align		4
.L_26:
        /*0060*/ 	.byte	0x04, 0x2f
        /*0062*/ 	.short	(.L_28 - .L_27)
	.align		4
.L_27:
        /*0064*/ 	.word	index@(_ZN7cutlass13device_kernelIN5flash11enable_sm90INS1_16FlashAttnFwdSm90INS1_25CollectiveMainloopFwdSm90ILi2EN4cute5tupleIJNS5_1CILi1EEES8_S8_EEENS6_IJNS7_ILi128EEENS7_ILi96EEENS7_ILi192EEEEEELi192ENS_6half_tEfNS_4arch4Sm90ELb0ELb1ELb0ELb1ELb0ELb0ELb0ELb1ELb1ELb1ELb1ELb0EEENS1_21CollectiveEpilogueFwdINS6_IJSA_SC_SB_EEES9_SE_SG_Li256ELb1ELb1ELb1ELb0EEENS1_36VarlenDynamicPersistentTileSchedulerILi128ELi96ELi256ELi128ELb1ELb1ELb1ELb1ELb0ELb1EEEEEEEEEvNT_6ParamsE)
        /*0068*/ 	.word	0x00000004


	//----- nvinfo : EIATTR_FRAME_SIZE
	.align		4
.L_28:
        /*006c*/ 	.byte	0x04, 0x11
        /*006e*/ 	.short	(.L_30 - .L_29)
	.align		4
.L_29:
        /*0070*/ 	.word	index@(_ZN7cutlass13device_kernelIN5flash11enable_sm90INS1_16FlashAttnFwdSm90INS1_25CollectiveMainloopFwdSm90ILi2EN4cute5tupleIJNS5_1CILi1EEES8_S8_EEENS6_IJNS7_ILi128EEENS7_ILi96EEENS7_ILi192EEEEEELi192ENS_6half_tEfNS_4arch4Sm90ELb0ELb1ELb0ELb1ELb0ELb0ELb0ELb1ELb1ELb1ELb1ELb0EEENS1_21CollectiveEpilogueFwdINS6_IJSA_SC_SB_EEES9_SE_SG_Li256ELb1ELb1ELb1ELb0EEENS1_36VarlenDynamicPersistentTileSchedulerILi128ELi96ELi256ELi128ELb1ELb1ELb1ELb1ELb0ELb1EEEEEEEEEvNT_6ParamsE)
        /*0074*/ 	.word	0x00000000


	//----- nvinfo : EIATTR_REGCOUNT
	.align		4
.L_30:
        /*0078*/ 	.byte	0x04, 0x2f
        /*007a*/ 	.short	(.L_32 - .L_31)
	.align		4
.L_31:
        /*007c*/ 	.word	index@(_ZN7cutlass13device_kernelIN5flash11enable_sm90INS1_16FlashAttnFwdSm90INS1_25CollectiveMainloopFwdSm90ILi2EN4cute5tupleIJNS5_1CILi1EEES8_S8_EEENS6_IJNS7_ILi128EEENS7_ILi96EEENS7_ILi192EEEEEELi192ENS_6half_tEfNS_4arch4Sm90ELb0ELb1ELb0ELb0ELb0ELb0ELb0ELb1ELb1ELb1ELb1ELb0EEENS1_21CollectiveEpilogueFwdINS6_IJSA_SC_SB_EEES9_SE_SG_Li256ELb0ELb1ELb1ELb0EEENS1_19SingleTileSchedulerILb0ELb1ELb1ELi128EEEEEEEEEvNT_6ParamsE)
        /*0080*/ 	.word	0x00000004


	//----- nvinfo : EIATTR_FRAME_SIZE
	.align		4
.L_32:
        /*0084*/ 	.byte	0x04, 0x11
        /*0086*/ 	.short	(.L_34 - .L_33)
	.align		4
.L_33:
        /*0088*/ 	.word	index@(_ZN7cutlass13device_kernelIN5flash11enable_sm90INS1_16FlashAttnFwdSm90INS1_25CollectiveMainloopFwdSm90ILi2EN4cute5tupleIJNS5_1CILi1EEES8_S8_EEENS6_IJNS7_ILi128EEENS7_ILi96EEENS7_ILi192EEEEEELi192ENS_6half_tEfNS_4arch4Sm90ELb0ELb1ELb0ELb0ELb0ELb0ELb0ELb1ELb1ELb1ELb1ELb0EEENS1_21CollectiveEpilogueFwdINS6_IJSA_SC_SB_EEES9_SE_SG_Li256ELb0ELb1ELb1ELb0EEENS1_19SingleTileSchedulerILb0ELb1ELb1ELi128EEEEEEEEEvNT_6ParamsE)
        /*008c*/ 	.word	0x00000000


	//----- nvinfo : EIATTR_REGCOUNT
	.align		4
.L_34:
        /*0090*/ 	.byte	0x04, 0x2f
        /*0092*/ 	.short	(.L_36 - .L_35)
	.align		4
.L_35:
        /*0094*/ 	.word	index@(_ZN7cutlass13device_kernelIN5flash11enable_sm90INS1_16FlashAttnFwdSm90INS1_25CollectiveMainloopFwdSm90ILi2EN4cute5tupleIJNS5_1CILi1EEES8_S8_EEENS6_IJNS7_ILi128EEENS7_ILi112EEENS7_ILi192EEEEEELi192ENS_6half_tEfNS_4arch4Sm90ELb0ELb0ELb0ELb1ELb0ELb1ELb0ELb1ELb1ELb1ELb1ELb0EEENS1_21CollectiveEpilogueFwdINS6_IJSA_SC_SB_EEES9_SE_SG_Li256ELb1ELb1ELb1ELb0EEENS1_36VarlenDynamicPersistentTileSchedulerILi128ELi112ELi256ELi128ELb1ELb1ELb1ELb0ELb1ELb1EEEEEEEEEvNT_6ParamsE)
        /*0098*/ 	.word	0x00000004


	//----- nvinfo : EIATTR_FRAME_SIZE
	.align		4
.L_36:
        /*009c*/ 	.byte	0x04, 0x11
        /*009e*/ 	.short	(.L_38 - .L_37)
	.align		4
.L_37:
        /*00a0*/ 	.word	index@(_ZN7cutlass13device_kernelIN5flash11enable_sm90INS1_16FlashAttnFwdSm90INS1_25CollectiveMainloopFwdSm90ILi2EN4cute5tupleIJNS5_1CILi1EEES8_S8_EEENS6_IJNS7_ILi128EEENS7_ILi112EEENS7_ILi192EEEEEELi192ENS_6half_tEfNS_4arch4Sm90ELb0ELb0ELb0ELb1ELb0ELb1ELb0ELb1ELb1ELb1ELb1ELb0EEENS1_21CollectiveEpilogueFwdINS6_IJSA_SC_SB_EEES9_SE_SG_Li256ELb1ELb1ELb1ELb0EEENS1_36VarlenDynamicPersistentTileSchedulerILi128ELi112ELi256ELi128ELb1ELb1ELb1ELb0ELb1ELb1EEEEEEEEEvNT_6ParamsE)
        /*00a4*/ 	.word	0x00000000


	//----- nvinfo : EIATTR_REGCOUNT
	.align		4
.L_38:
        /*00a8*/ 	.byte	0x04, 0x2f
        /*00aa*/ 	.short	(.L_40 - .L_39)
	.align		4
.L_39:
        /*00ac*/ 	.word	index@(_ZN7cutlass13device_kernelIN5flash11enable_sm90INS1_16FlashAttnFwdSm90INS1_25CollectiveMainloopFwdSm90ILi2EN4cute5tupleIJNS5_1CILi1EEES8_S8_EEENS6_IJNS7_ILi128EEENS7_ILi112EEENS7_ILi192EEEEEELi192ENS_6half_tEfNS_4arch4Sm90ELb0ELb0ELb0ELb1ELb0ELb0ELb0ELb1ELb1ELb1ELb1ELb0EEENS1_21CollectiveEpilogueFwdINS6_IJSA_SC_SB_EEES9_SE_SG_Li256ELb1ELb1ELb1ELb0EEENS1_36VarlenDynamicPersistentTileSchedulerILi128ELi112ELi256ELi128ELb1ELb1ELb1ELb0ELb1ELb1EEEEEEEEEvNT_6ParamsE)
        /*00b0*/ 	.word	0x00000004


	//----- nvinfo : EIATTR_FRAME_SIZE
	.align		4
.L_40:
        /*00b4*/ 	.byte	0x04, 0x11
        /*00b6*/ 	.short	(.L_42 - .L_41)
	.align		4
.L_41:
        /*00b8*/ 	.word	index@(_ZN7cutlass13device_kernelIN5flash11enable_sm90INS1_16FlashAttnFwdSm90INS1_25CollectiveMainloopFwdSm90ILi2EN4cute5tupleIJNS5_1CILi1EEES8_S8_EEENS6_IJNS7_ILi128EEENS7_ILi112EEENS7_ILi192EEEEEELi192ENS_6half_tEfNS_4arch4Sm90ELb0ELb0ELb0ELb1ELb0ELb0ELb0ELb1ELb1ELb1ELb1ELb0EEENS1_21CollectiveEpilogueFwdINS6_IJSA_SC_SB_EEES9_SE_SG_Li256ELb1ELb1ELb1ELb0EEENS1_36VarlenDynamicPersistentTileSchedulerILi128ELi112ELi256ELi128ELb1ELb1ELb1ELb0ELb1ELb1EEEEEEEEEvNT_6ParamsE)
        /*00bc*/ 	.word	0x00000000


	//----- nvinfo : EIATTR_REGCOUNT
	.align		4
.L_42:
        /*00c0*/ 	.byte	0x04, 0x2f
        /*00c2*/ 	.short	(.L_44 - .L_43)
	.align		4
.L_43:
        /*00c4*/ 	.word	index@(_ZN7cutlass13device_kernelIN5flash11enable_sm90INS1_16FlashAttnFwdSm90INS1_25CollectiveMainloopFwdSm90ILi2EN4cute5tupleIJNS5_1CILi1EEES8_S8_EEENS6_IJNS7_ILi128EEENS7_ILi112EEENS7_ILi192EEEEEELi192ENS_6half_tEfNS_4arch4Sm90ELb0ELb0ELb0ELb0ELb0ELb0ELb0ELb1ELb1ELb1ELb1ELb0EEENS1_21CollectiveEpilogueFwdINS6_IJSA_SC_SB_EEES9_SE_SG_Li256ELb0ELb1ELb1ELb0EEENS1_19SingleTileSchedulerILb0ELb1ELb1ELi128EEEEEEEEEvNT_6ParamsE)
        /*00c8*/ 	.word	0x00000004


	//----- nvinfo : EIATTR_FRAME_SIZE
	.align		4
.L_44:
        /*00cc*/ 	.byte	0x04, 0x11
        /*00ce*/ 	.short	(.L_46 - .L_45)
	.align		4
.L_45:
        /*00d0*/ 	.word	index@(_ZN7cutlass13device_kernelIN5flash11enable_sm90INS1_16FlashAttnFwdSm90INS1_25CollectiveMainloopFwdSm90ILi2EN4cute5tupleIJNS5_1CILi1EEES8_S8_EEENS6_IJNS7_ILi128EEENS7_ILi112EEENS7_ILi192EEEEEELi192ENS_6half_tEfNS_4arch4Sm90ELb0ELb0ELb0ELb0ELb0ELb0ELb0ELb1ELb1ELb1ELb1ELb0EEENS1_21CollectiveEpilogueFwdINS6_IJSA_SC_SB_EEES9_SE_SG_Li256ELb0ELb1ELb1ELb0EEENS1_19SingleTileSchedulerILb0ELb1ELb1ELi128EEEEEEEEEvNT_6ParamsE)
        /*00d4*/ 	.word	0x00000000


	//----- nvinfo : EIATTR_MIN_STACK_SIZE
	.align		4
.L_46:
        /*00d8*/ 	.byte	0x04, 0x12
        /*00da*/ 	.short	(.L_48 - .L_47)
	.align		4
.L_47:
        /*00dc*/ 	.word	index@(_ZN7cutlass13device_kernelIN5flash11enable_sm90INS1_16FlashAttnFwdSm90INS1_25CollectiveMainloopFwdSm90ILi2EN4cute5tupleIJNS5_1CILi1EEES8_S8_EEENS6_IJNS7_ILi128EEENS7_ILi112EEENS7_ILi192EEEEEELi192ENS_6half_tEfNS_4arch4Sm90ELb0ELb0ELb0ELb0ELb0ELb0ELb0ELb1ELb1ELb1ELb1ELb0EEENS1_21CollectiveEpilogueFwdINS6_IJSA_SC_SB_EEES9_SE_SG_Li256ELb0ELb1ELb1ELb0EEENS1_19SingleTileSchedulerILb0ELb1ELb1ELi128EEEEEEEEEvNT_6ParamsE)
        /*00e0*/ 	.word	0x00000000


	//----- nvinfo : EIATTR_MIN_STACK_SIZE
	.align		4
.L_48:
        /*00e4*/ 	.byte	0x04, 0x12
        /*00e6*/ 	.short	(.L_50 - .L_49)
	.align		4
.L_49:
        /*00e8*/ 	.word	index@(_ZN7cutlass13device_kernelIN5flash11enable_sm90INS1_16FlashAttnFwdSm90INS1_25CollectiveMainloopFwdSm90ILi2EN4cute5tupleIJNS5_1CILi1EEES8_S8_EEENS6_IJNS7_ILi128EEENS7_ILi112EEENS7_ILi192EEEEEELi192ENS_6half_tEfNS_4arch4Sm90ELb0ELb0ELb0ELb1ELb0ELb0ELb0ELb1ELb1ELb1ELb1ELb0EEENS1_21CollectiveEpilogueFwdINS6_IJSA_SC_SB_EEES9_SE_SG_Li256ELb1ELb1ELb1ELb0EEENS1_36VarlenDynamicPersistentTileSchedulerILi128ELi112ELi256ELi128ELb1ELb1ELb1ELb0ELb1ELb1EEEEEEEEEvNT_6ParamsE)
        /*00ec*/ 	.word	0x00000000


	//----- nvinfo : EIATTR_MIN_STACK_SIZE
	.align		4
.L_50:
        /*00f0*/ 	.byte	0x04, 0x12
        /*00f2*/ 	.short	(.L_52 - .L_51)
	.align		4
.L_51:
        /*00f4*/ 	.word	index@(_ZN7cutlass13device_kernelIN5flash11enable_sm90INS1_16FlashAttnFwdSm90INS1_25CollectiveMainloopFwdSm90ILi2EN4cute5tupleIJNS5_1CILi1EEES8_S8_EEENS6_IJNS7_ILi128EEENS7_ILi112EEENS7_ILi192EEEEEELi192ENS_6half_tEfNS_4arch4Sm90ELb0ELb0ELb0ELb1ELb0ELb1ELb0ELb1ELb1ELb1ELb1ELb0EEENS1_21CollectiveEpilogueFwdINS6_IJSA_SC_SB_EEES9_SE_SG_Li256ELb1ELb1ELb1ELb0EEENS1_36VarlenDynamicPersistentTileSchedulerILi128ELi112ELi256ELi128ELb1ELb1ELb1ELb0ELb1ELb1EEEEEEEEEvNT_6ParamsE)
        /*00f8*/ 	.word	0x00000000


	//----- nvinfo : EIATTR_MIN_STACK_SIZE
	.align		4
.L_52:
        /*00fc*/ 	.byte	0x04, 0x12
        /*00fe*/ 	.short	(.L_54 - .L_53)
	.align		4
.L_53:
        /*0100*/ 	.word	index@(_ZN7cutlass13device_kernelIN5flash11enable_sm90INS1_16FlashAttnFwdSm90INS1_25CollectiveMainloopFwdSm90ILi2EN4cute5tupleIJNS5_1CILi1EEES8_S8_EEENS6_IJNS7_ILi128EEENS7_ILi96EEENS7_ILi192EEEEEELi192ENS_6half_tEfNS_4arch4Sm90ELb0ELb1ELb0ELb0ELb0ELb0ELb0ELb1ELb1ELb1ELb1ELb0EEENS1_21CollectiveEpilogueFwdINS6_IJSA_SC_SB_EEES9_SE_SG_Li256ELb0ELb1ELb1ELb0EEENS1_19SingleTileSchedulerILb0ELb1ELb1ELi128EEEEEEEEEvNT_6ParamsE)
        /*0104*/ 	.word	0x00000000


	//----- nvinfo : EIATTR_MIN_STACK_SIZE
	.align		4
.L_54:
        /*0108*/ 	.byte	0x04, 0x12
        /*010a*/ 	.short	(.L_56 - .L_55)
	.align		4
.L_55:
        /*010c*/ 	.word	index@(_ZN7cutlass13device_kernelIN5flash11enable_sm90INS1_16FlashAttnFwdSm90INS1_25CollectiveMainloopFwdSm90ILi2EN4cute5tupleIJNS5_1CILi1EEES8_S8_EEENS6_IJNS7_ILi128EEENS7_ILi96EEENS7_ILi192EEEEEELi192ENS_6half_tEfNS_4arch4Sm90ELb0ELb1ELb0ELb1ELb0ELb0ELb0ELb1ELb1ELb1ELb1ELb0EEENS1_21CollectiveEpilogueFwdINS6_IJSA_SC_SB_EEES9_SE_SG_Li256ELb1ELb1ELb1ELb0EEENS1_36VarlenDynamicPersistentTileSchedulerILi128ELi96ELi256ELi128ELb1ELb1ELb1ELb1ELb0ELb1EEEEEEEEEvNT_6ParamsE)
        /*0110*/ 	.word	0x00000000


	//----- nvinfo : EIATTR_MIN_STACK_SIZE
	.align		4
.L_56:
        /*0114*/ 	.byte	0x04, 0x12
        /*0116*/ 	.short	(.L_58 - .L_57)
	.align		4
.L_57:
        /*0118*/ 	.word	index@(_ZN7cutlass13device_kernelIN5flash11enable_sm90INS1_16FlashAttnFwdSm90INS1_25CollectiveMainloopFwdSm90ILi2EN4cute5tupleIJNS5_1CILi1EEES8_S8_EEENS6_IJNS7_ILi128EEENS7_ILi96EEENS7_ILi192EEEEEELi192ENS_6half_tEfNS_4arch4Sm90ELb0ELb1ELb0ELb1ELb0ELb1ELb0ELb1ELb1ELb1ELb1ELb0EEENS1_21CollectiveEpilogueFwdINS6_IJSA_SC_SB_EEES9_SE_SG_Li256ELb1ELb1ELb1ELb0EEENS1_36VarlenDynamicPersistentTileSchedulerILi128ELi96ELi256ELi128ELb1ELb1ELb1ELb1ELb0ELb1EEEEEEEEEvNT_6ParamsE)
        /*011c*/ 	.word	0x00000000


	//----- nvinfo : EIATTR_MIN_STACK_SIZE
	.align		4
.L_58:
        /*0120*/ 	.byte	0x04, 0x12
        /*0122*/ 	.short	(.L_60 - .L_59)
	.align		4
.L_59:
        /*0124*/ 	.word	index@(_ZN7cutlass13device_kernelIN5flash11enable_sm90INS1_16FlashAttnFwdSm90INS1_25CollectiveMainloopFwdSm90ILi2EN4cute5tupleIJNS5_1CILi1EEES8_S8_EEENS6_IJNS7_ILi128EEENS7_ILi112EEENS7_ILi192EEEEEELi192ENS_6half_tEfNS_4arch4Sm90ELb1ELb0ELb0ELb0ELb0ELb0ELb0ELb1ELb1ELb1ELb1ELb0EEENS1_21CollectiveEpilogueFwdINS6_IJSA_SC_SB_EEES9_SE_SG_Li256ELb0ELb1ELb1ELb0EEENS1_19SingleTileSchedulerILb0ELb1ELb1ELi128EEEEEEEEEvNT_6ParamsE)
        /*0128*/ 	.word	0x00000000


	//----- nvinfo : EIATTR_MIN_STACK_SIZE
	.align		4
.L_60:
        /*012c*/ 	.byte	0x04, 0x12
        /*012e*/ 	.short	(.L_62 - .L_61)
	.align		4
.L_61:
        /*0130*/ 	.word	index@(_ZN7cutlass13device_kernelIN5flash11enable_sm90INS1_16FlashAttnFwdSm90INS1_25CollectiveMainloopFwdSm90ILi2EN4cute5tupleIJNS5_1CILi1EEES8_S8_EEENS6_IJNS7_ILi128EEENS7_ILi112EEENS7_ILi192EEEEEELi192ENS_6half_tEfNS_4arch4Sm90ELb1ELb0ELb0ELb1ELb0ELb0ELb0ELb1ELb1ELb1ELb1ELb0EEENS1_21CollectiveEpilogueFwdINS6_IJSA_SC_SB_EEES9_SE_SG_Li256ELb1ELb1ELb1ELb0EEENS1_36VarlenDynamicPersistentTileSchedulerILi128ELi112ELi256ELi128ELb1ELb1ELb1ELb1ELb1ELb1EEEEEEEEEvNT_6ParamsE)
        /*0134*/ 	.word	0x00000000


	//----- nvinfo : EIATTR_MIN_STACK_SIZE
	.align		4
.L_62:
        /*0138*/ 	.byte	0x04, 0x12
        /*013a*/ 	.short	(.L_64 - .L_63)
	.align		4
.L_63:
        /*013c*/ 	.word	index@(_ZN7cutlass13device_kernelIN5flash11enable_sm90INS1_16FlashAttnFwdSm90INS1_25CollectiveMainloopFwdSm90ILi2EN4cute5tupleIJNS5_1CILi1EEES8_S8_EEENS6_IJNS7_ILi128EEENS7_ILi112EEENS7_ILi192EEEEEELi192ENS_6half_tEfNS_4arch4Sm90ELb1ELb0ELb0ELb1ELb0ELb1ELb0ELb1ELb1ELb1ELb1ELb0EEENS1_21CollectiveEpilogueFwdINS6_IJSA_SC_SB_EEES9_SE_SG_Li256ELb1ELb1ELb1ELb0EEENS1_36VarlenDynamicPersistentTileSchedulerILi128ELi112ELi256ELi128ELb1ELb1ELb1ELb1ELb1ELb1EEEEEEEEEvNT_6ParamsE)
        /*0140*/ 	.word	0x00000000
.L_64:


//--------------------- .nv.compat                --------------------------
	.section	.nv.compat,"",@"SHT_CUDA_COMPAT_INFO"
	.align	4
        /*0000*/ 	.byte	0x02, 0x09, 0x01, 0x00, 0x02, 0x02, 0x01, 0x00, 0x02, 0x05, 0x05, 0x00, 0x03, 0x07, 0x01, 0x01
        /*0010*/ 	.byte	0x02, 0x03, 0x00, 0x00, 0x02, 0x06, 0x01, 0x00, 0x04, 0x0b, 0x08, 0x00, 0x09, 0x00, 0x00, 0x00
        /*0020*/ 	.byte	0x00, 0x00, 0x00, 0x00


//--------------------- .nv.info._ZN7cutlass13device_kernelIN5flash11enable_sm90INS1_16FlashAttnFwdSm90INS1_25CollectiveMainloopFwdSm90ILi2EN4cute5tupleIJNS5_1CILi1EEES8_S8_EEENS6_IJNS7_ILi128EEENS7_ILi112EEENS7_ILi192EEEEEELi192ENS_6half_tEfNS_4arch4Sm90ELb0ELb0ELb0ELb0ELb0ELb0ELb0ELb1ELb1ELb1ELb1ELb0EEENS1_21CollectiveEpilogueFwdINS6_IJSA_SC_SB_EEES9_SE_SG_Li256ELb0ELb1ELb1ELb0EEENS1_19SingleTileSchedulerILb0ELb1ELb1ELi128EEEEEEEEEvNT_6ParamsE --------------------------
	.section	.nv.info._ZN7cutlass13device_kernelIN5flash11enable_sm90INS1_16FlashAttnFwdSm90INS1_25CollectiveMainloopFwdSm90ILi2EN4cute5tupleIJNS5_1CILi1EEES8_S8_EEENS6_IJNS7_ILi128EEENS7_ILi112EEENS7_ILi192EEEEEELi192ENS_6half_tEfNS_4arch4Sm90ELb0ELb0ELb0ELb0ELb0ELb0ELb0ELb1ELb1ELb1ELb1ELb0EEENS1_21CollectiveEpilogueFwdINS6_IJSA_SC_SB_EEES9_SE_SG_Li256ELb0ELb1ELb1ELb0EEENS1_19SingleTileSchedulerILb0ELb1ELb1ELi128EEEEEEEEEvNT_6ParamsE,"",@"SHT_CUDA_INFO"
	.sectionflags	@""
	.align	4


	//----- nvinfo : EIATTR_CUDA_API_VERSION
	.align		4
        /*0000*/ 	.byte	0x04, 0x37
        /*0002*/ 	.short	(.L_66 - .L_65)
.L_65:
        /*0004*/ 	.word	0x00000082


	//----- nvinfo : EIATTR_KPARAM_INFO
	.align		4
.L_66:
        /*0008*/ 	.byte	0x04, 0x17
        /*000a*/ 	.short	(.L_68 - .L_67)
.L_67:
        /*000c*/ 	.word	0x00000000
        /*0010*/ 	.short	0x0000
        /*0012*/ 	.short	0x0000
        /*0014*/ 	.byte	0x00, 0xf0, 0x01, 0x28


	//----- nvinfo : EIATTR_SPARSE_MMA_MASK
	.align		4
.L_68:
        /*0018*/ 	.byte	0x03, 0x50
        /*001a*/ 	.short	0x0000


	//----- nvinfo : EIATTR_MAXREG_COUNT
	.align		4
        /*001c*/ 	.byte	0x03, 0x1b
        /*001e*/ 	.short	0x00a8


	//----- nvinfo : EIATTR_MERCURY_ISA_VERSION
	.align		4
        /*0020*/ 	.byte	0x03, 0x5f
        /*0022*/ 	.short	0x0101


	//----- nvinfo : EIATTR_VRC_CTA_INIT_COUNT
	.align		4
        /*0024*/ 	.byte	0x02, 0x4a
	.zero		1
	.zero		1


	//----- nvinfo : EIATTR_EXIT_INSTR_OFFSETS
	.align		4
        /*0028*/ 	.byte	0x04, 0x1c
        /*002a*/ 	.short	(.L_70 - .L_69)


	//   ....[0]....
.L_69:
        /*002c*/ 	.word	0x00000010


	//----- nvinfo : EIATTR_MAX_THREADS
	.align		4
.L_70:
        /*0030*/ 	.byte	0x04, 0x05
        /*0032*/ 	.short	(.L_72 - .L_71)
.L_71:
        /*0034*/ 	.word	0x00000180
        /*0038*/ 	.word	0x00000001
        /*003c*/ 	.word	0x00000001


	//----- nvinfo : EIATTR_CBANK_PARAM_SIZE
	.align		4
.L_72:
        /*0040*/ 	.byte	0x03, 0x19
        /*0042*/ 	.short	0x0a00


	//----- nvinfo : EIATTR_PARAM_CBANK
	.align		4
        /*0044*/ 	.byte	0x04, 0x0a
        /*0046*/ 	.short	(.L_74 - .L_73)
	.align		4
.L_73:
        /*0048*/ 	.word	index@(.nv.constant0._ZN7cutlass13device_kernelIN5flash11enable_sm90INS1_16FlashAttnFwdSm90INS1_25CollectiveMainloopFwdSm90ILi2EN4cute5tupleIJNS5_1CILi1EEES8_S8_EEENS6_IJNS7_ILi128EEENS7_ILi112EEENS7_ILi192EEEEEELi192ENS_6half_tEfNS_4arch4Sm90ELb0ELb0ELb0ELb0ELb0ELb0ELb0ELb1ELb1ELb1ELb1ELb0EEENS1_21CollectiveEpilogueFwdINS6_IJSA_SC_SB_EEES9_SE_SG_Li256ELb0ELb1ELb1ELb0EEENS1_19SingleTileSchedulerILb0ELb1ELb1ELi128EEEEEEEEEvNT_6ParamsE)
        /*004c*/ 	.short	0x0380
        /*004e*/ 	.short	0x0a00


	//----- nvinfo : EIATTR_SW_WAR
	.align		4
.L_74:
        /*0050*/ 	.byte	0x04, 0x36
        /*0052*/ 	.short	(.L_76 - .L_75)
.L_75:
        /*0054*/ 	.word	0x00000008
.L_76:


//--------------------- .nv.info._ZN7cutlass13device_kernelIN5flash11enable_sm90INS1_16FlashAttnFwdSm90INS1_25CollectiveMainloopFwdSm90ILi2EN4cute5tupleIJNS5_1CILi1EEES8_S8_EEENS6_IJNS7_ILi128EEENS7_ILi112EEENS7_ILi192EEEEEELi192ENS_6half_tEfNS_4arch4Sm90ELb0ELb0ELb0ELb1ELb0ELb0ELb0ELb1ELb1ELb1ELb1ELb0EEENS1_21CollectiveEpilogueFwdINS6_IJSA_SC_SB_EEES9_SE_SG_Li256ELb1ELb1ELb1ELb0EEENS1_36VarlenDynamicPersistentTileSchedulerILi128ELi112ELi256ELi128ELb1ELb1ELb1ELb0ELb1ELb1EEEEEEEEEvNT_6ParamsE --------------------------
	.section	.nv.info._ZN7cutlass13device_kernelIN5flash11enable_sm90INS1_16FlashAttnFwdSm90INS1_25CollectiveMainloopFwdSm90ILi2EN4cute5tupleIJNS5_1CILi1EEES8_S8_EEENS6_IJNS7_ILi128EEENS7_ILi112EEENS7_ILi192EEEEEELi192ENS_6half_tEfNS_4arch4Sm90ELb0ELb0ELb0ELb1ELb0ELb0ELb0ELb1ELb1ELb1ELb1ELb0EEENS1_21CollectiveEpilogueFwdINS6_IJSA_SC_SB_EEES9_SE_SG_Li256ELb1ELb1ELb1ELb0EEENS1_36VarlenDynamicPersistentTileSchedulerILi128ELi112ELi256ELi128ELb1ELb1ELb1ELb0ELb1ELb1EEEEEEEEEvNT_6ParamsE,"",@"SHT_CUDA_INFO"
	.sectionflags	@""
	.align	4


	//----- nvinfo : EIATTR_CUDA_API_VERSION
	.align		4
        /*0000*/ 	.byte	0x04, 0x37
        /*0002*/ 	.short	(.L_78 - .L_77)
.L_77:
        /*0004*/ 	.word	0x00000082


	//----- nvinfo : EIATTR_KPARAM_INFO
	.align		4
.L_78:
        /*0008*/ 	.byte	0x04, 0x17
        /*000a*/ 	.short	(.L_80 - .L_79)
.L_79:
        /*000c*/ 	.word	0x00000000
        /*0010*/ 	.short	0x0000
        /*0012*/ 	.short	0x0000
        /*0014*/ 	.byte	0x00, 0xf0, 0x01, 0x2a


	//----- nvinfo : EIATTR_SPARSE_MMA_MASK
	.align		4
.L_80:
        /*0018*/ 	.byte	0x03, 0x50
        /*001a*/ 	.short	0x0000


	//----- nvinfo : EIATTR_MAXREG_COUNT
	.align		4
        /*001c*/ 	.byte	0x03, 0x1b
        /*001e*/ 	.short	0x00a8


	//----- nvinfo : EIATTR_MERCURY_ISA_VERSION
	.align		4
        /*0020*/ 	.byte	0x03, 0x5f
        /*0022*/ 	.short	0x0101


	//----- nvinfo : EIATTR_VRC_CTA_INIT_COUNT
	.align		4
        /*0024*/ 	.byte	0x02, 0x4a
	.zero		1
	.zero		1


	//----- nvinfo : EIATTR_EXIT_INSTR_OFFSETS
	.align		4
        /*0028*/ 	.byte	0x04, 0x1c
        /*002a*/ 	.short	(.L_82 - .L_81)


	//   ....[0]....
.L_81:
        /*002c*/ 	.word	0x00000010


	//----- nvinfo : EIATTR_MAX_THREADS
	.align		4
.L_82:
        /*0030*/ 	.byte	0x04, 0x05
        /*0032*/ 	.short	(.L_84 - .L_83)
.L_83:
        /*0034*/ 	.word	0x00000180
        /*0038*/ 	.word	0x00000001
        /*003c*/ 	.word	0x00000001


	//----- nvinfo : EIATTR_CBANK_PARAM_SIZE
	.align		4
.L_84:
        /*0040*/ 	.byte	0x03, 0x19
        /*0042*/ 	.short	0x0a80


	//----- nvinfo : EIATTR_PARAM_CBANK
	.align		4
        /*0044*/ 	.byte	0x04, 0x0a
        /*0046*/ 	.short	(.L_86 - .L_85)
	.align		4
.L_85:
        /*0048*/ 	.word	index@(.nv.constant0._ZN7cutlass13device_kernelIN5flash11enable_sm90INS1_16FlashAttnFwdSm90INS1_25CollectiveMainloopFwdSm90ILi2EN4cute5tupleIJNS5_1CILi1EEES8_S8_EEENS6_IJNS7_ILi128EEENS7_ILi112EEENS7_ILi192EEEEEELi192ENS_6half_tEfNS_4arch4Sm90ELb0ELb0ELb0ELb1ELb0ELb0ELb0ELb1ELb1ELb1ELb1ELb0EEENS1_21CollectiveEpilogueFwdINS6_IJSA_SC_SB_EEES9_SE_SG_Li256ELb1ELb1ELb1ELb0EEENS1_36VarlenDynamicPersistentTileSchedulerILi128ELi112ELi256ELi128ELb1ELb1ELb1ELb0ELb1ELb1EEEEEEEEEvNT_6ParamsE)
        /*004c*/ 	.short	0x0380
        /*004e*/ 	.short	0x0a80


	//----- nvinfo : EIATTR_SW_WAR
	.align		4
.L_86:
        /*0050*/ 	.byte	0x04, 0x36
        /*0052*/ 	.short	(.L_88 - .L_87)
.L_87:
        /*0054*/ 	.word	0x00000008
.L_88:


//--------------------- .nv.info._ZN7cutlass13device_kernelIN5flash11enable_sm90INS1_16FlashAttnFwdSm90INS1_25CollectiveMainloopFwdSm90ILi2EN4cute5tupleIJNS5_1CILi1EEES8_S8_EEENS6_IJNS7_ILi128EEENS7_ILi112EEENS7_ILi192EEEEEELi192ENS_6half_tEfNS_4arch4Sm90ELb0ELb0ELb0ELb1ELb0ELb1ELb0ELb1ELb1ELb1ELb1ELb0EEENS1_21CollectiveEpilogueFwdINS6_IJSA_SC_SB_EEES9_SE_SG_Li256ELb1ELb1ELb1ELb0EEENS1_36VarlenDynamicPersistentTileSchedulerILi128ELi112ELi256ELi128ELb1ELb1ELb1ELb0ELb1ELb1EEEEEEEEEvNT_6ParamsE --------------------------
	.section	.nv.info._ZN7cutlass13device_kernelIN5flash11enable_sm90INS1_16FlashAttnFwdSm90INS1_25CollectiveMainloopFwdSm90ILi2EN4cute5tupleIJNS5_1CILi1EEES8_S8_EEENS6_IJNS7_ILi128EEENS7_ILi112EEENS7_ILi192EEEEEELi192ENS_6half_tEfNS_4arch4Sm90ELb0ELb0ELb0ELb1ELb0ELb1ELb0ELb1ELb1ELb1ELb1ELb0EEENS1_21CollectiveEpilogueFwdINS6_IJSA_SC_SB_EEES9_SE_SG_Li256ELb1ELb1ELb1ELb0EEENS1_36VarlenDynamicPersistentTileSchedulerILi128ELi112ELi256ELi128ELb1ELb1ELb1ELb0ELb1ELb1EEEEEEEEEvNT_6ParamsE,"",@"SHT_CUDA_INFO"
	.sectionflags	@""
	.align	4


	//----- nvinfo : EIATTR_CUDA_API_VERSION
	.align		4
        /*0000*/ 	.byte	0x04, 0x37
        /*0002*/ 	.short	(.L_90 - .L_89)
.L_89:
        /*0004*/ 	.word	0x00000082


	//----- nvinfo : EIATTR_KPARAM_INFO
	.align		4
.L_90:
        /*0008*/ 	.byte	0x04, 0x17
        /*000a*/ 	.short	(.L_92 - .L_91)
.L_91:
        /*000c*/ 	.word	0x00000000
        /*0010*/ 	.short	0x0000
        /*0012*/ 	.short	0x0000
        /*0014*/ 	.byte	0x00, 0xf0, 0x01, 0x2a


	//----- nvinfo : EIATTR_SPARSE_MMA_MASK
	.align		4
.L_92:
        /*0018*/ 	.byte	0x03, 0x50
        /*001a*/ 	.short	0x0000


	//----- nvinfo : EIATTR_MAXREG_COUNT
	.align		4
        /*001c*/ 	.byte	0x03, 0x1b
        /*001e*/ 	.short	0x00a8


	//----- nvinfo : EIATTR_MERCURY_ISA_VERSION
	.align		4
        /*0020*/ 	.byte	0x03, 0x5f
        /*0022*/ 	.short	0x0101


	//----- nvinfo : EIATTR_VRC_CTA_INIT_COUNT
	.align		4
        /*0024*/ 	.byte	0x02, 0x4a
	.zero		1
	.zero		1


	//----- nvinfo : EIATTR_EXIT_INSTR_OFFSETS
	.align		4
        /*0028*/ 	.byte	0x04, 0x1c
        /*002a*/ 	.short	(.L_94 - .L_93)


	//   ....[0]....
.L_93:
        /*002c*/ 	.word	0x00000010


	//----- nvinfo : EIATTR_MAX_THREADS
	.align		4
.L_94:
        /*0030*/ 	.byte	0x04, 0x05
        /*0032*/ 	.short	(.L_96 - .L_95)
.L_95:
        /*0034*/ 	.word	0x00000180
        /*0038*/ 	.word	0x00000001
        /*003c*/ 	.word	0x00000001


	//----- nvinfo : EIATTR_CBANK_PARAM_SIZE
	.align		4
.L_96:
        /*0040*/ 	.byte	0x03, 0x19
        /*0042*/ 	.short	0x0a80


	//----- nvinfo : EIATTR_PARAM_CBANK
	.align		4
        /*0044*/ 	.byte	0x04, 0x0a
        /*0046*/ 	.short	(.L_98 - .L_97)
	.align		4
.L_97:
        /*0048*/ 	.word	index@(.nv.constant0._ZN7cutlass13device_kernelIN5flash11enable_sm90INS1_16FlashAttnFwdSm90INS1_25CollectiveMainloopFwdSm90ILi2EN4cute5tupleIJNS5_1CILi1EEES8_S8_EEENS6_IJNS7_ILi128EEENS7_ILi112EEENS7_ILi192EEEEEELi192ENS_6half_tEfNS_4arch4Sm90ELb0ELb0ELb0ELb1ELb0ELb1ELb0ELb1ELb1ELb1ELb1ELb0EEENS1_21CollectiveEpilogueFwdINS6_IJSA_SC_SB_EEES9_SE_SG_Li256ELb1ELb1ELb1ELb0EEENS1_36VarlenDynamicPersistentTileSchedulerILi128ELi112ELi256ELi128ELb1ELb1ELb1ELb0ELb1ELb1EEEEEEEEEvNT_6ParamsE)
        /*004c*/ 	.short	0x0380
        /*004e*/ 	.short	0x0a80


	//----- nvinfo : EIATTR_SW_WAR
	.align		4
.L_98:
        /*0050*/ 	.byte	0x04, 0x36
        /*0052*/ 	.short	(.L_100 - .L_99)
.L_99:
        /*0054*/ 	.word	0x00000008
.L_100:


//--------------------- .nv.info._ZN7cutlass13device_kernelIN5flash11enable_sm90INS1_16FlashAttnFwdSm90INS1_25CollectiveMainloopFwdSm90ILi2EN4cute5tupleIJNS5_1CILi1EEES8_S8_EEENS6_IJNS7_ILi128EEENS7_ILi96EEENS7_ILi192EEEEEELi192ENS_6half_tEfNS_4arch4Sm90ELb0ELb1ELb0ELb0ELb0ELb0ELb0ELb1ELb1ELb1ELb1ELb0EEENS1_21CollectiveEpilogueFwdINS6_IJSA_SC_SB_EEES9_SE_SG_Li256ELb0ELb1ELb1ELb0EEENS1_19SingleTileSchedulerILb0ELb1ELb1ELi128EEEEEEEEEvNT_6ParamsE --------------------------
	.section	.nv.info._ZN7cutlass13device_kernelIN5flash11enable_sm90INS1_16FlashAttnFwdSm90INS1_25CollectiveMainloopFwdSm90ILi2EN4cute5tupleIJNS5_1CILi1EEES8_S8_EEENS6_IJNS7_ILi128EEENS7_ILi96EEENS7_ILi192EEEEEELi192ENS_6half_tEfNS_4arch4Sm90ELb0ELb1ELb0ELb0ELb0ELb0ELb0ELb1ELb1ELb1ELb1ELb0EEENS1_21CollectiveEpilogueFwdINS6_IJSA_SC_SB_EEES9_SE_SG_Li256ELb0ELb1ELb1ELb0EEENS1_19SingleTileSchedulerILb0ELb1ELb1ELi128EEEEEEEEEvNT_6ParamsE,"",@"SHT_CUDA_INFO"
	.sectionflags	@""
	.align	4


	//----- nvinfo : EIATTR_CUDA_API_VERSION
	.align		4
        /*0000*/ 	.byte	0x04, 0x37
        /*0002*/ 	.short	(.L_102 - .L_101)
.L_101:
        /*0004*/ 	.word	0x00000082


	//----- nvinfo : EIATTR_KPARAM_INFO
	.align		4
.L_102:
        /*0008*/ 	.byte	0x04, 0x17
        /*000a*/ 	.short	(.L_104 - .L_103)
.L_103:
        /*000c*/ 	.word	0x00000000
        /*0010*/ 	.short	0x0000
        /*0012*/ 	.short	0x0000
        /*0014*/ 	.byte	0x00, 0xf0, 0x01, 0x28


	//----- nvinfo : EIATTR_SPARSE_MMA_MASK
	.align		4
.L_104:
        /*0018*/ 	.byte	0x03, 0x50
        /*001a*/ 	.short	0x0000


	//----- nvinfo : EIATTR_MAXREG_COUNT
	.align		4
        /*001c*/ 	.byte	0x03, 0x1b
        /*001e*/ 	.short	0x00a8


	//----- nvinfo : EIATTR_MERCURY_ISA_VERSION
	.align		4
        /*0020*/ 	.byte	0x03, 0x5f
        /*0022*/ 	.short	0x0101


	//----- nvinfo : EIATTR_VRC_CTA_INIT_COUNT
	.align		4
        /*0024*/ 	.byte	0x02, 0x4a
	.zero		1
	.zero		1


	//----- nvinfo : EIATTR_EXIT_INSTR_OFFSETS
	.align		4
        /*0028*/ 	.byte	0x04, 0x1c
        /*002a*/ 	.short	(.L_106 - .L_105)


	//   ....[0]....
.L_105:
        /*002c*/ 	.word	0x00000010


	//----- nvinfo : EIATTR_MAX_THREADS
	.align		4
.L_106:
        /*0030*/ 	.byte	0x04, 0x05
        /*0032*/ 	.short	(.L_108 - .L_107)
.L_107:
        /*0034*/ 	.word	0x00000180
        /*0038*/ 	.word	0x00000001
        /*003c*/ 	.word	0x00000001


	//----- nvinfo : EIATTR_CBANK_PARAM_SIZE
	.align		4
.L_108:
        /*0040*/ 	.byte	0x03, 0x19
        /*0042*/ 	.short	0x0a00


	//----- nvinfo : EIATTR_PARAM_CBANK
	.align		4
        /*0044*/ 	.byte	0x04, 0x0a
        /*0046*/ 	.short	(.L_110 - .L_109)
	.align		4
.L_109:
        /*0048*/ 	.word	index@(.nv.constant0._ZN7cutlass13device_kernelIN5flash11enable_sm90INS1_16FlashAttnFwdSm90INS1_25CollectiveMainloopFwdSm90ILi2EN4cute5tupleIJNS5_1CILi1EEES8_S8_EEENS6_IJNS7_ILi128EEENS7_ILi96EEENS7_ILi192EEEEEELi192ENS_6half_tEfNS_4arch4Sm90ELb0ELb1ELb0ELb0ELb0ELb0ELb0ELb1ELb1ELb1ELb1ELb0EEENS1_21CollectiveEpilogueFwdINS6_IJSA_SC_SB_EEES9_SE_SG_Li256ELb0ELb1ELb1ELb0EEENS1_19SingleTileSchedulerILb0ELb1ELb1ELi128EEEEEEEEEvNT_6ParamsE)
        /*004c*/ 	.short	0x0380
        /*004e*/ 	.short	0x0a00


	//----- nvinfo : EIATTR_SW_WAR
	.align		4
.L_110:
        /*0050*/ 	.byte	0x04, 0x36
        /*0052*/ 	.short	(.L_112 - .L_111)
.L_111:
        /*0054*/ 	.word	0x00000008
.L_112:


//--------------------- .nv.info._ZN7cutlass13device_kernelIN5flash11enable_sm90INS1_16FlashAttnFwdSm90INS1_25CollectiveMainloopFwdSm90ILi2EN4cute5tupleIJNS5_1CILi1EEES8_S8_EEENS6_IJNS7_ILi128EEENS7_ILi96EEENS7_ILi192EEEEEELi192ENS_6half_tEfNS_4arch4Sm90ELb0ELb1ELb0ELb1ELb0ELb0ELb0ELb1ELb1ELb1ELb1ELb0EEENS1_21CollectiveEpilogueFwdINS6_IJSA_SC_SB_EEES9_SE_SG_Li256ELb1ELb1ELb1ELb0EEENS1_36VarlenDynamicPersistentTileSchedulerILi128ELi96ELi256ELi128ELb1ELb1ELb1ELb1ELb0ELb1EEEEEEEEEvNT_6ParamsE --------------------------
	.section	.nv.info._ZN7cutlass13device_kernelIN5flash11enable_sm90INS1_16FlashAttnFwdSm90INS1_25CollectiveMainloopFwdSm90ILi2EN4cute5tupleIJNS5_1CILi1EEES8_S8_EEENS6_IJNS7_ILi128EEENS7_ILi96EEENS7_ILi192EEEEEELi192ENS_6half_tEfNS_4arch4Sm90ELb0ELb1ELb0ELb1ELb0ELb0ELb0ELb1ELb1ELb1ELb1ELb0EEENS1_21CollectiveEpilogueFwdINS6_IJSA_SC_SB_EEES9_SE_SG_Li256ELb1ELb1ELb1ELb0EEENS1_36VarlenDynamicPersistentTileSchedulerILi128ELi96ELi256ELi128ELb1ELb1ELb1ELb1ELb0ELb1EEEEEEEEEvNT_6ParamsE,"",@"SHT_CUDA_INFO"
	.sectionflags	@""
	.align	4


	//----- nvinfo : EIATTR_CUDA_API_VERSION
	.align		4
        /*0000*/ 	.byte	0x04, 0x37
        /*0002*/ 	.short	(.L_114 - .L_113)
.L_113:
        /*0004*/ 	.word	0x00000082


	//----- nvinfo : EIATTR_KPARAM_INFO
	.align		4
.L_114:
        /*0008*/ 	.byte	0x04, 0x17
        /*000a*/ 	.short	(.L_116 - .L_115)
.L_115:
        /*000c*/ 	.word	0x00000000
        /*0010*/ 	.short	0x0000
        /*0012*/ 	.short	0x0000
        /*0014*/ 	.byte	0x00, 0xf0, 0x01, 0x2a


	//----- nvinfo : EIATTR_SPARSE_MMA_MASK
	.align		4
.L_116:
        /*0018*/ 	.byte	0x03, 0x50
        /*001a*/ 	.short	0x0000


	//----- nvinfo : EIATTR_MAXREG_COUNT
	.align		4
        /*001c*/ 	.byte	0x03, 0x1b
        /*001e*/ 	.short	0x00a8


	//----- nvinfo : EIATTR_MERCURY_ISA_VERSION
	.align		4
        /*0020*/ 	.byte	0x03, 0x5f
        /*0022*/ 	.short	0x0101


	//----- nvinfo : EIATTR_VRC_CTA_INIT_COUNT
	.align		4
        /*0024*/ 	.byte	0x02, 0x4a
	.zero		1
	.zero		1


	//----- nvinfo : EIATTR_EXIT_INSTR_OFFSETS
	.align		4
        /*0028*/ 	.byte	0x04, 0x1c
        /*002a*/ 	.short	(.L_118 - .L_117)


	//   ....[0]....
.L_117:
        /*002c*/ 	.word	0x00000010


	//----- nvinfo : EIATTR_MAX_THREADS
	.align		4
.L_118:
        /*0030*/ 	.byte	0x04, 0x05
        /*0032*/ 	.short	(.L_120 - .L_119)
.L_119:
        /*0034*/ 	.word	0x00000180
        /*0038*/ 	.word	0x00000001
        /*003c*/ 	.word	0x00000001


	//----- nvinfo : EIATTR_CBANK_PARAM_SIZE
	.align		4
.L_120:
        /*0040*/ 	.byte	0x03, 0x19
        /*0042*/ 	.short	0x0a80


	//----- nvinfo : EIATTR_PARAM_CBANK
	.align		4
        /*0044*/ 	.byte	0x04, 0x0a
        /*0046*/ 	.short	(.L_122 - .L_121)
	.align		4
.L_121:
        /*0048*/ 	.word	index@(.nv.constant0._ZN7cutlass13device_kernelIN5flash11enable_sm90INS1_16FlashAttnFwdSm90INS1_25CollectiveMainloopFwdSm90ILi2EN4cute5tupleIJNS5_1CILi1EEES8_S8_EEENS6_IJNS7_ILi128EEENS7_ILi96EEENS7_ILi192EEEEEELi192ENS_6half_tEfNS_4arch4Sm90ELb0ELb1ELb0ELb1ELb0ELb0ELb0ELb1ELb1ELb1ELb1ELb0EEENS1_21CollectiveEpilogueFwdINS6_IJSA_SC_SB_EEES9_SE_SG_Li256ELb1ELb1ELb1ELb0EEENS1_36VarlenDynamicPersistentTileSchedulerILi128ELi96ELi256ELi128ELb1ELb1ELb1ELb1ELb0ELb1EEEEEEEEEvNT_6ParamsE)
        /*004c*/ 	.short	0x0380
        /*004e*/ 	.short	0x0a80


	//----- nvinfo : EIATTR_SW_WAR
	.align		4
.L_122:
        /*0050*/ 	.byte	0x04, 0x36
        /*0052*/ 	.short	(.L_124 - .L_123)
.L_123:
        /*0054*/ 	.word	0x00000008
.L_124:


//--------------------- .nv.info._ZN7cutlass13device_kernelIN5flash11enable_sm90INS1_16FlashAttnFwdSm90INS1_25CollectiveMainloopFwdSm90ILi2EN4cute5tupleIJNS5_1CILi1EEES8_S8_EEENS6_IJNS7_ILi128EEENS7_ILi96EEENS7_ILi192EEEEEELi192ENS_6half_tEfNS_4arch4Sm90ELb0ELb1ELb0ELb1ELb0ELb1ELb0ELb1ELb1ELb1ELb1ELb0EEENS1_21CollectiveEpilogueFwdINS6_IJSA_SC_SB_EEES9_SE_SG_Li256ELb1ELb1ELb1ELb0EEENS1_36VarlenDynamicPersistentTileSchedulerILi128ELi96ELi256ELi128ELb1ELb1ELb1ELb1ELb0ELb1EEEEEEEEEvNT_6ParamsE --------------------------
	.section	.nv.info._ZN7cutlass13device_kernelIN5flash11enable_sm90INS1_16FlashAttnFwdSm90INS1_25CollectiveMainloopFwdSm90ILi2EN4cute5tupleIJNS5_1CILi1EEES8_S8_EEENS6_IJNS7_ILi128EEENS7_ILi96EEENS7_ILi192EEEEEELi192ENS_6half_tEfNS_4arch4Sm90ELb0ELb1ELb0ELb1ELb0ELb1ELb0ELb1ELb1ELb1ELb1ELb0EEENS1_21CollectiveEpilogueFwdINS6_IJSA_SC_SB_EEES9_SE_SG_Li256ELb1ELb1ELb1ELb0EEENS1_36VarlenDynamicPersistentTileSchedulerILi128ELi96ELi256ELi128ELb1ELb1ELb1ELb1ELb0ELb1EEEEEEEEEvNT_6ParamsE,"",@"SHT_CUDA_INFO"
	.sectionflags	@""
	.align	4


	//----- nvinfo : EIATTR_CUDA_API_VERSION
	.align		4
        /*0000*/ 	.byte	0x04, 0x37
        /*0002*/ 	.short	(.L_126 - .L_125)
.L_125:
        /*0004*/ 	.word	0x00000082


	//----- nvinfo : EIATTR_KPARAM_INFO
	.align		4
.L_126:
        /*0008*/ 	.byte	0x04, 0x17
        /*000a*/ 	.short	(.L_128 - .L_127)
.L_127:
        /*000c*/ 	.word	0x00000000
        /*0010*/ 	.short	0x0000
        /*0012*/ 	.short	0x0000
        /*0014*/ 	.byte	0x00, 0xf0, 0x01, 0x2a


	//----- nvinfo : EIATTR_SPARSE_MMA_MASK
	.align		4
.L_128:
        /*0018*/ 	.byte	0x03, 0x50
        /*001a*/ 	.short	0x0000


	//----- nvinfo : EIATTR_MAXREG_COUNT
	.align		4
        /*001c*/ 	.byte	0x03, 0x1b
        /*001e*/ 	.short	0x00a8


	//----- nvinfo : EIATTR_MERCURY_ISA_VERSION
	.align		4
        /*0020*/ 	.byte	0x03, 0x5f
        /*0022*/ 	.short	0x0101


	//----- nvinfo : EIATTR_VRC_CTA_INIT_COUNT
	.align		4
        /*0024*/ 	.byte	0x02, 0x4a
	.zero		1
	.zero		1


	//----- nvinfo : EIATTR_EXIT_INSTR_OFFSETS
	.align		4
        /*0028*/ 	.byte	0x04, 0x1c
        /*002a*/ 	.short	(.L_130 - .L_129)


	//   ....[0]....
.L_129:
        /*002c*/ 	.word	0x00000010


	//----- nvinfo : EIATTR_MAX_THREADS
	.align		4
.L_130:
        /*0030*/ 	.byte	0x04, 0x05
        /*0032*/ 	.short	(.L_132 - .L_131)
.L_131:
        /*0034*/ 	.word	0x00000180
        /*0038*/ 	.word	0x00000001
        /*003c*/ 	.word	0x00000001


	//----- nvinfo : EIATTR_CBANK_PARAM_SIZE
	.align		4
.L_132:
        /*0040*/ 	.byte	0x03, 0x19
        /*0042*/ 	.short	0x0a80


	//----- nvinfo : EIATTR_PARAM_CBANK
	.align		4
        /*0044*/ 	.byte	0x04, 0x0a
        /*0046*/ 	.short	(.L_134 - .L_133)
	.align		4
.L_133:
        /*0048*/ 	.word	index@(.nv.constant0._ZN7cutlass13device_kernelIN5flash11enable_sm90INS1_16FlashAttnFwdSm90INS1_25CollectiveMainloopFwdSm90ILi2EN4cute5tupleIJNS5_1CILi1EEES8_S8_EEENS6_IJNS7_ILi128EEENS7_ILi96EEENS7_ILi192EEEEEELi192ENS_6half_tEfNS_4arch4Sm90ELb0ELb1ELb0ELb1ELb0ELb1ELb0ELb1ELb1ELb1ELb1ELb0EEENS1_21CollectiveEpilogueFwdINS6_IJSA_SC_SB_EEES9_SE_SG_Li256ELb1ELb1ELb1ELb0EEENS1_36VarlenDynamicPersistentTileSchedulerILi128ELi96ELi256ELi128ELb1ELb1ELb1ELb1ELb0ELb1EEEEEEEEEvNT_6ParamsE)
        /*004c*/ 	.short	0x0380
        /*004e*/ 	.short	0x0a80


	//----- nvinfo : EIATTR_SW_WAR
	.align		4
.L_134:
        /*0050*/ 	.byte	0x04, 0x36
        /*0052*/ 	.short	(.L_136 - .L_135)
.L_135:
        /*0054*/ 	.word	0x00000008
.L_136:


//--------------------- .nv.info._ZN7cutlass13device_kernelIN5flash11enable_sm90INS1_16FlashAttnFwdSm90INS1_25CollectiveMainloopFwdSm90ILi2EN4cute5tupleIJNS5_1CILi1EEES8_S8_EEENS6_IJNS7_ILi128EEENS7_ILi112EEENS7_ILi192EEEEEELi192ENS_6half_tEfNS_4arch4Sm90ELb1ELb0ELb0ELb0ELb0ELb0ELb0ELb1ELb1ELb1ELb1ELb0EEENS1_21CollectiveEpilogueFwdINS6_IJSA_SC_SB_EEES9_SE_SG_Li256ELb0ELb1ELb1ELb0EEENS1_19SingleTileSchedulerILb0ELb1ELb1ELi128EEEEEEEEEvNT_6ParamsE --------------------------
	.section	.nv.info._ZN7cutlass13device_kernelIN5flash11enable_sm90INS1_16FlashAttnFwdSm90INS1_25CollectiveMainloopFwdSm90ILi2EN4cute5tupleIJNS5_1CILi1EEES8_S8_EEENS6_IJNS7_ILi128EEENS7_ILi112EEENS7_ILi192EEEEEELi192ENS_6half_tEfNS_4arch4Sm90ELb1ELb0ELb0ELb0ELb0ELb0ELb0ELb1ELb1ELb1ELb1ELb0EEENS1_21CollectiveEpilogueFwdINS6_IJSA_SC_SB_EEES9_SE_SG_Li256ELb0ELb1ELb1ELb0EEENS1_19SingleTileSchedulerILb0ELb1ELb1ELi128EEEEEEEEEvNT_6ParamsE,"",@"SHT_CUDA_INFO"
	.sectionflags	@""
	.align	4


	//----- nvinfo : EIATTR_CUDA_API_VERSION
	.align		4
        /*0000*/ 	.byte	0x04, 0x37
        /*0002*/ 	.short	(.L_138 - .L_137)
.L_137:
        /*0004*/ 	.word	0x00000082


	//----- nvinfo : EIATTR_KPARAM_INFO
	.align		4
.L_138:
        /*0008*/ 	.byte	0x04, 0x17
        /*000a*/ 	.short	(.L_140 - .L_139)
.L_139:
        /*000c*/ 	.word	0x00000000
        /*0010*/ 	.short	0x0000
        /*0012*/ 	.short	0x0000
        /*0014*/ 	.byte	0x00, 0xf0, 0x01, 0x28


	//----- nvinfo : EIATTR_SPARSE_MMA_MASK
	.align		4
.L_140:
        /*0018*/ 	.byte	0x03, 0x50
        /*001a*/ 	.short	0x0000


	//----- nvinfo : EIATTR_MAXREG_COUNT
	.align		4
        /*001c*/ 	.byte	0x03, 0x1b
        /*001e*/ 	.short	0x00a8


	//----- nvinfo : EIATTR_MERCURY_ISA_VERSION
	.align		4
        /*0020*/ 	.byte	0x03, 0x5f
        /*0022*/ 	.short	0x0101


	//----- nvinfo : EIATTR_VRC_CTA_INIT_COUNT
	.align		4
        /*0024*/ 	.byte	0x02, 0x4a
	.zero		1
	.zero		1


	//----- nvinfo : EIATTR_EXIT_INSTR_OFFSETS
	.align		4
        /*0028*/ 	.byte	0x04, 0x1c
        /*002a*/ 	.short	(.L_142 - .L_141)


	//   ....[0]....
.L_141:
        /*002c*/ 	.word	0x00000010


	//----- nvinfo : EIATTR_MAX_THREADS
	.align		4
.L_142:
        /*0030*/ 	.byte	0x04, 0x05
        /*0032*/ 	.short	(.L_144 - .L_143)
.L_143:
        /*0034*/ 	.word	0x00000180
        /*0038*/ 	.word	0x00000001
        /*003c*/ 	.word	0x00000001


	//----- nvinfo : EIATTR_CBANK_PARAM_SIZE
	.align		4
.L_144:
        /*0040*/ 	.byte	0x03, 0x19
        /*0042*/ 	.short	0x0a00


	//----- nvinfo : EIATTR_PARAM_CBANK
	.align		4
        /*0044*/ 	.byte	0x04, 0x0a
        /*0046*/ 	.short	(.L_146 - .L_145)
	.align		4
.L_145:
        /*0048*/ 	.word	index@(.nv.constant0._ZN7cutlass13device_kernelIN5flash11enable_sm90INS1_16FlashAttnFwdSm90INS1_25CollectiveMainloopFwdSm90ILi2EN4cute5tupleIJNS5_1CILi1EEES8_S8_EEENS6_IJNS7_ILi128EEENS7_ILi112EEENS7_ILi192EEEEEELi192ENS_6half_tEfNS_4arch4Sm90ELb1ELb0ELb0ELb0ELb0ELb0ELb0ELb1ELb1ELb1ELb1ELb0EEENS1_21CollectiveEpilogueFwdINS6_IJSA_SC_SB_EEES9_SE_SG_Li256ELb0ELb1ELb1ELb0EEENS1_19SingleTileSchedulerILb0ELb1ELb1ELi128EEEEEEEEEvNT_6ParamsE)
        /*004c*/ 	.short	0x0380
        /*004e*/ 	.short	0x0a00


	//----- nvinfo : EIATTR_SW_WAR
	.align		4
.L_146:
        /*0050*/ 	.byte	0x04, 0x36
        /*0052*/ 	.short	(.L_148 - .L_147)
.L_147:
        /*0054*/ 	.word	0x00000008
.L_148:


//--------------------- .nv.info._ZN7cutlass13device_kernelIN5flash11enable_sm90INS1_16FlashAttnFwdSm90INS1_25CollectiveMainloopFwdSm90ILi2EN4cute5tupleIJNS5_1CILi1EEES8_S8_EEENS6_IJNS7_ILi128EEENS7_ILi112EEENS7_ILi192EEEEEELi192ENS_6half_tEfNS_4arch4Sm90ELb1ELb0ELb0ELb1ELb0ELb0ELb0ELb1ELb1ELb1ELb1ELb0EEENS1_21CollectiveEpilogueFwdINS6_IJSA_SC_SB_EEES9_SE_SG_Li256ELb1ELb1ELb1ELb0EEENS1_36VarlenDynamicPersistentTileSchedulerILi128ELi112ELi256ELi128ELb1ELb1ELb1ELb1ELb1ELb1EEEEEEEEEvNT_6ParamsE --------------------------
	.section	.nv.info._ZN7cutlass13device_kernelIN5flash11enable_sm90INS1_16FlashAttnFwdSm90INS1_25CollectiveMainloopFwdSm90ILi2EN4cute5tupleIJNS5_1CILi1EEES8_S8_EEENS6_IJNS7_ILi128EEENS7_ILi112EEENS7_ILi192EEEEEELi192ENS_6half_tEfNS_4arch4Sm90ELb1ELb0ELb0ELb1ELb0ELb0ELb0ELb1ELb1ELb1ELb1ELb0EEENS1_21CollectiveEpilogueFwdINS6_IJSA_SC_SB_EEES9_SE_SG_Li256ELb1ELb1ELb1ELb0EEENS1_36VarlenDynamicPersistentTileSchedulerILi128ELi112ELi256ELi128ELb1ELb1ELb1ELb1ELb1ELb1EEEEEEEEEvNT_6ParamsE,"",@"SHT_CUDA_INFO"
	.sectionflags	@""
	.align	4


	//----- nvinfo : EIATTR_CUDA_API_VERSION
	.align		4
        /*0000*/ 	.byte	0x04, 0x37
        /*0002*/ 	.short	(.L_150 - .L_149)
.L_149:
        /*0004*/ 	.word	0x00000082


	//----- nvinfo : EIATTR_KPARAM_INFO
	.align		4
.L_150:
        /*0008*/ 	.byte	0x04, 0x17
        /*000a*/ 	.short	(.L_152 - .L_151)
.L_151:
        /*000c*/ 	.word	0x00000000
        /*0010*/ 	.short	0x0000
        /*0012*/ 	.short	0x0000
        /*0014*/ 	.byte	0x00, 0xf0, 0x01, 0x2a


	//----- nvinfo : EIATTR_SPARSE_MMA_MASK
	.align		4
.L_152:
        /*0018*/ 	.byte	0x03, 0x50
        /*001a*/ 	.short	0x0000


	//----- nvinfo : EIATTR_MAXREG_COUNT
	.align		4
        /*001c*/ 	.byte	0x03, 0x1b
        /*001e*/ 	.short	0x00a8


	//----- nvinfo : EIATTR_MERCURY_ISA_VERSION
	.align		4
        /*0020*/ 	.byte	0x03, 0x5f
        /*0022*/ 	.short	0x0101


	//----- nvinfo : EIATTR_VRC_CTA_INIT_COUNT
	.align		4
        /*0024*/ 	.byte	0x02, 0x4a
	.zero		1
	.zero		1


	//----- nvinfo : EIATTR_EXIT_INSTR_OFFSETS
	.align		4
        /*0028*/ 	.byte	0x04, 0x1c
        /*002a*/ 	.short	(.L_154 - .L_153)


	//   ....[0]....
.L_153:
        /*002c*/ 	.word	0x00000010


	//----- nvinfo : EIATTR_MAX_THREADS
	.align		4
.L_154:
        /*0030*/ 	.byte	0x04, 0x05
        /*0032*/ 	.short	(.L_156 - .L_155)
.L_155:
        /*0034*/ 	.word	0x00000180
        /*0038*/ 	.word	0x00000001
        /*003c*/ 	.word	0x00000001


	//----- nvinfo : EIATTR_CBANK_PARAM_SIZE
	.align		4
.L_156:
        /*0040*/ 	.byte	0x03, 0x19
        /*0042*/ 	.short	0x0a80


	//----- nvinfo : EIATTR_PARAM_CBANK
	.align		4
        /*0044*/ 	.byte	0x04, 0x0a
        /*0046*/ 	.short	(.L_158 - .L_157)
	.align		4
.L_157:
        /*0048*/ 	.word	index@(.nv.constant0._ZN7cutlass13device_kernelIN5flash11enable_sm90INS1_16FlashAttnFwdSm90INS1_25CollectiveMainloopFwdSm90ILi2EN4cute5tupleIJNS5_1CILi1EEES8_S8_EEENS6_IJNS7_ILi128EEENS7_ILi112EEENS7_ILi192EEEEEELi192ENS_6half_tEfNS_4arch4Sm90ELb1ELb0ELb0ELb1ELb0ELb0ELb0ELb1ELb1ELb1ELb1ELb0EEENS1_21CollectiveEpilogueFwdINS6_IJSA_SC_SB_EEES9_SE_SG_Li256ELb1ELb1ELb1ELb0EEENS1_36VarlenDynamicPersistentTileSchedulerILi128ELi112ELi256ELi128ELb1ELb1ELb1ELb1ELb1ELb1EEEEEEEEEvNT_6ParamsE)
        /*004c*/ 	.short	0x0380
        /*004e*/ 	.short	0x0a80


	//----- nvinfo : EIATTR_SW_WAR
	.align		4
.L_158:
        /*0050*/ 	.byte	0x04, 0x36
        /*0052*/ 	.short	(.L_160 - .L_159)
.L_159:
        /*0054*/ 	.word	0x00000008
.L_160:


//--------------------- .nv.info._ZN7cutlass13device_kernelIN5flash11enable_sm90INS1_16FlashAttnFwdSm90INS1_25CollectiveMainloopFwdSm90ILi2EN4cute5tupleIJNS5_1CILi1EEES8_S8_EEENS6_IJNS7_ILi128EEENS7_ILi112EEENS7_ILi192EEEEEELi192ENS_6half_tEfNS_4arch4Sm90ELb1ELb0ELb0ELb1ELb0ELb1ELb0ELb1ELb1ELb1ELb1ELb0EEENS1_21CollectiveEpilogueFwdINS6_IJSA_SC_SB_EEES9_SE_SG_Li256ELb1ELb1ELb1ELb0EEENS1_36VarlenDynamicPersistentTileSchedulerILi128ELi112ELi256ELi128ELb1ELb1ELb1ELb1ELb1ELb1EEEEEEEEEvNT_6ParamsE --------------------------
	.section	.nv.info._ZN7cutlass13device_kernelIN5flash11enable_sm90INS1_16FlashAttnFwdSm90INS1_25CollectiveMainloopFwdSm90ILi2EN4cute5tupleIJNS5_1CILi1EEES8_S8_EEENS6_IJNS7_ILi128EEENS7_ILi112EEENS7_ILi192EEEEEELi192ENS_6half_tEfNS_4arch4Sm90ELb1ELb0ELb0ELb1ELb0ELb1ELb0ELb1ELb1ELb1ELb1ELb0EEENS1_21CollectiveEpilogueFwdINS6_IJSA_SC_SB_EEES9_SE_SG_Li256ELb1ELb1ELb1ELb0EEENS1_36VarlenDynamicPersistentTileSchedulerILi128ELi112ELi256ELi128ELb1ELb1ELb1ELb1ELb1ELb1EEEEEEEEEvNT_6ParamsE,"",@"SHT_CUDA_INFO"
	.sectionflags	@""
	.align	4


	//----- nvinfo : EIATTR_CUDA_API_VERSION
	.align		4
        /*0000*/ 	.byte	0x04, 0x37
        /*0002*/ 	.short	(.L_162 - .L_161)
.L_161:
        /*0004*/ 	.word	0x00000082


	//----- nvinfo : EIATTR_KPARAM_INFO
	.align		4
.L_162:
        /*0008*/ 	.byte	0x04, 0x17
        /*000a*/ 	.short	(.L_164 - .L_163)
.L_163:
        /*000c*/ 	.word	0x00000000
        /*0010*/ 	.short	0x0000
        /*0012*/ 	.short	0x0000
        /*0014*/ 	.byte	0x00, 0xf0, 0x01, 0x2a


	//----- nvinfo : EIATTR_SPARSE_MMA_MASK
	.align		4
.L_164:
        /*0018*/ 	.byte	0x03, 0x50
        /*001a*/ 	.short	0x0000


	//----- nvinfo : EIATTR_MAXREG_COUNT
	.align		4
        /*001c*/ 	.byte	0x03, 0x1b
        /*001e*/ 	.short	0x00a8


	//----- nvinfo : EIATTR_MERCURY_ISA_VERSION
	.align		4
        /*0020*/ 	.byte	0x03, 0x5f
        /*0022*/ 	.short	0x0101


	//----- nvinfo : EIATTR_VRC_CTA_INIT_COUNT
	.align		4
        /*0024*/ 	.byte	0x02, 0x4a
	.zero		1
	.zero		1


	//----- nvinfo : EIATTR_EXIT_INSTR_OFFSETS
	.align		4
        /*0028*/ 	.byte	0x04, 0x1c
        /*002a*/ 	.short	(.L_166 - .L_165)


	//   ....[0]....
.L_165:
        /*002c*/ 	.word	0x00000010


	//----- nvinfo : EIATTR_MAX_THREADS
	.align		4
.L_166:
        /*0030*/ 	.byte	0x04, 0x05
        /*0032*/ 	.short	(.L_168 - .L_167)
.L_167:
        /*0034*/ 	.word	0x00000180
        /*0038*/ 	.word	0x00000001
        /*003c*/ 	.word	0x00000001


	//----- nvinfo : EIATTR_CBANK_PARAM_SIZE
	.align		4
.L_168:
        /*0040*/ 	.byte	0x03, 0x19
        /*0042*/ 	.short	0x0a80


	//----- nvinfo : EIATTR_PARAM_CBANK
	.align		4
        /*0044*/ 	.byte	0x04, 0x0a
        /*0046*/ 	.short	(.L_170 - .L_169)
	.align		4
.L_169:
        /*0048*/ 	.word	index@(.nv.constant0._ZN7cutlass13device_kernelIN5flash11enable_sm90INS1_16FlashAttnFwdSm90INS1_25CollectiveMainloopFwdSm90ILi2EN4cute5tupleIJNS5_1CILi1EEES8_S8_EEENS6_IJNS7_ILi128EEENS7_ILi112EEENS7_ILi192EEEEEELi192ENS_6half_tEfNS_4arch4Sm90ELb1ELb0ELb0ELb1ELb0ELb1ELb0ELb1ELb1ELb1ELb1ELb0EEENS1_21CollectiveEpilogueFwdINS6_IJSA_SC_SB_EEES9_SE_SG_Li256ELb1ELb1ELb1ELb0EEENS1_36VarlenDynamicPersistentTileSchedulerILi128ELi112ELi256ELi128ELb1ELb1ELb1ELb1ELb1ELb1EEEEEEEEEvNT_6ParamsE)
        /*004c*/ 	.short	0x0380
        /*004e*/ 	.short	0x0a80


	//----- nvinfo : EIATTR_SW_WAR
	.align		4
.L_170:
        /*0050*/ 	.byte	0x04, 0x36
        /*0052*/ 	.short	(.L_172 - .L_171)
.L_171:
        /*0054*/ 	.word	0x00000008
.L_172:


//--------------------- .nv.callgraph             --------------------------
	.section	.nv.callgraph,"",@"SHT_CUDA_CALLGRAPH"
	.align	4
	.sectionentsize	8
	.align		4
        /*0000*/ 	.word	0x00000000
	.align		4
        /*0004*/ 	.word	0xffffffff
	.align		4
        /*0008*/ 	.word	0x00000000
	.align		4
        /*000c*/ 	.word	0xfffffffe
	.align		4
        /*0010*/ 	.word	0x00000000
	.align		4
        /*0014*/ 	.word	0xfffffffd
	.align		4
        /*0018*/ 	.word	0x00000000
	.align		4
        /*001c*/ 	.word	0xfffffffc


//--------------------- .nv.constant4             --------------------------
	.section	.nv.constant4,"a",@progbits
	.align	8
	.align		8
.nv.constant4:
        /*0000*/ 	.dword	_ZN72_INTERNAL_8379c483_36_flash_fwd_hdim192_fp16_split_sm90_cu_ceb34e2a_37054cuda3std3__45__cpo5beginE
	.align		8
        /*0008*/ 	.dword	_ZN72_INTERNAL_8379c483_36_flash_fwd_hdim192_fp16_split_sm90_cu_ceb34e2a_37054cuda3std3__45__cpo3endE
	.align		8
        /*0010*/ 	.dword	_ZN72_INTERNAL_8379c483_36_flash_fwd_hdim192_fp16_split_sm90_cu_ceb34e2a_37054cuda3std3__45__cpo6cbeginE
	.align		8
        /*0018*/ 	.dword	_ZN72_INTERNAL_8379c483_36_flash_fwd_hdim192_fp16_split_sm90_cu_ceb34e2a_37054cuda3std3__45__cpo4cendE
	.align		8
        /*0020*/ 	.dword	_ZN72_INTERNAL_8379c483_36_flash_fwd_hdim192_fp16_split_sm90_cu_ceb34e2a_37054cuda3std3__474_GLOBAL__N__8379c483_36_flash_fwd_hdim192_fp16_split_sm90_cu_ceb34e2a_37056ignoreE
	.align		8
        /*0028*/ 	.dword	_ZN72_INTERNAL_8379c483_36_flash_fwd_hdim192_fp16_split_sm90_cu_ceb34e2a_37054cuda3std3__419piecewise_constructE
	.align		8
        /*0030*/ 	.dword	_ZN72_INTERNAL_8379c483_36_flash_fwd_hdim192_fp16_split_sm90_cu_ceb34e2a_37054cuda3std3__48in_placeE
	.align		8
        /*0038*/ 	.dword	_ZN72_INTERNAL_8379c483_36_flash_fwd_hdim192_fp16_split_sm90_cu_ceb34e2a_37054cuda3std6ranges3__45__cpo4swapE
	.align		8
        /*0040*/ 	.dword	_ZN72_INTERNAL_8379c483_36_flash_fwd_hdim192_fp16_split_sm90_cu_ceb34e2a_37054cuda3std6ranges3__45__cpo9iter_moveE
	.align		8
        /*0048*/ 	.dword	_ZN72_INTERNAL_8379c483_36_flash_fwd_hdim192_fp16_split_sm90_cu_ceb34e2a_37054cute7productE
	.align		8
        /*0050*/ 	.dword	_ZN72_INTERNAL_8379c483_36_flash_fwd_hdim192_fp16_split_sm90_cu_ceb34e2a_37054cute1_E


//--------------------- .text._ZN7cutlass13device_kernelIN5flash11enable_sm90INS1_16FlashAttnFwdSm90INS1_25CollectiveMainloopFwdSm90ILi2EN4cute5tupleIJNS5_1CILi1EEES8_S8_EEENS6_IJNS7_ILi128EEENS7_ILi112EEENS7_ILi192EEEEEELi192ENS_6half_tEfNS_4arch4Sm90ELb0ELb0ELb0ELb0ELb0ELb0ELb0ELb1ELb1ELb1ELb1ELb0EEENS1_21CollectiveEpilogueFwdINS6_IJSA_SC_SB_EEES9_SE_SG_Li256ELb0ELb1ELb1ELb0EEENS1_19SingleTileSchedulerILb0ELb1ELb1ELi128EEEEEEEEEvNT_6ParamsE --------------------------
	.section	.text._ZN7cutlass13device_kernelIN5flash11enable_sm90INS1_16FlashAttnFwdSm90INS1_25CollectiveMainloopFwdSm90ILi2EN4cute5tupleIJNS5_1CILi1EEES8_S8_EEENS6_IJNS7_ILi128EEENS7_ILi112EEENS7_ILi192EEEEEELi192ENS_6half_tEfNS_4arch4Sm90ELb0ELb0ELb0ELb0ELb0ELb0ELb0ELb1ELb1ELb1ELb1ELb0EEENS1_21CollectiveEpilogueFwdINS6_IJSA_SC_SB_EEES9_SE_SG_Li256ELb0ELb1ELb1ELb0EEENS1_19SingleTileSchedulerILb0ELb1ELb1ELi128EEEEEEEEEvNT_6ParamsE,"ax",@progbits
	.align	128
.text._ZN7cutlass13device_kernelIN5flash11enable_sm90INS1_16FlashAttnFwdSm90INS1_25CollectiveMainloopFwdSm90ILi2EN4cute5tupleIJNS5_1CILi1EEES8_S8_EEENS6_IJNS7_ILi128EEENS7_ILi112EEENS7_ILi192EEEEEELi192ENS_6half_tEfNS_4arch4Sm90ELb0ELb0ELb0ELb0ELb0ELb0ELb0ELb1ELb1ELb1ELb1ELb0EEENS1_21CollectiveEpilogueFwdINS6_IJSA_SC_SB_EEES9_SE_SG_Li256ELb0ELb1ELb1ELb0EEENS1_19SingleTileSchedulerILb0ELb1ELb1ELi128EEEEEEEEEvNT_6ParamsE:
        .type           _ZN7cutlass13device_kernelIN5flash11enable_sm90INS1_16FlashAttnFwdSm90INS1_25CollectiveMainloopFwdSm90ILi2EN4cute5tupleIJNS5_1CILi1EEES8_S8_EEENS6_IJNS7_ILi128EEENS7_ILi112EEENS7_ILi192EEEEEELi192ENS_6half_tEfNS_4arch4Sm90ELb0ELb0ELb0ELb0ELb0ELb0ELb0ELb1ELb1ELb1ELb1ELb0EEENS1_21CollectiveEpilogueFwdINS6_IJSA_SC_SB_EEES9_SE_SG_Li256ELb0ELb1ELb1ELb0EEENS1_19SingleTileSchedulerILb0ELb1ELb1ELi128EEEEEEEEEvNT_6ParamsE,@function
        .size           _ZN7cutlass13device_kernelIN5flash11enable_sm90INS1_16FlashAttnFwdSm90INS1_25CollectiveMainloopFwdSm90ILi2EN4cute5tupleIJNS5_1CILi1EEES8_S8_EEENS6_IJNS7_ILi128EEENS7_ILi112EEENS7_ILi192EEEEEELi192ENS_6half_tEfNS_4arch4Sm90ELb0ELb0ELb0ELb0ELb0ELb0ELb0ELb1ELb1ELb1ELb1ELb0EEENS1_21CollectiveEpilogueFwdINS6_IJSA_SC_SB_EEES9_SE_SG_Li256ELb0ELb1ELb1ELb0EEENS1_19SingleTileSchedulerILb0ELb1ELb1ELi128EEEEEEEEEvNT_6ParamsE,(.L_x_9 - _ZN7cutlass13device_kernelIN5flash11enable_sm90INS1_16FlashAttnFwdSm90INS1_25CollectiveMainloopFwdSm90ILi2EN4cute5tupleIJNS5_1CILi1EEES8_S8_EEENS6_IJNS7_ILi128EEENS7_ILi112EEENS7_ILi192EEEEEELi192ENS_6half_tEfNS_4arch4Sm90ELb0ELb0ELb0ELb0ELb0ELb0ELb0ELb1ELb1ELb1ELb1ELb0EEENS1_21CollectiveEpilogueFwdINS6_IJSA_SC_SB_EEES9_SE_SG_Li256ELb0ELb1ELb1ELb0EEENS1_19SingleTileSchedulerILb0ELb1ELb1ELi128EEEEEEEEEvNT_6ParamsE)
        .other          _ZN7cutlass13device_kernelIN5flash11enable_sm90INS1_16FlashAttnFwdSm90INS1_25CollectiveMainloopFwdSm90ILi2EN4cute5tupleIJNS5_1CILi1EEES8_S8_EEENS6_IJNS7_ILi128EEENS7_ILi112EEENS7_ILi192EEEEEELi192ENS_6half_tEfNS_4arch4Sm90ELb0ELb0ELb0ELb0ELb0ELb0ELb0ELb1ELb1ELb1ELb1ELb0EEENS1_21CollectiveEpilogueFwdINS6_IJSA_SC_SB_EEES9_SE_SG_Li256ELb0ELb1ELb1ELb0EEENS1_19SingleTileSchedulerILb0ELb1ELb1ELi128EEEEEEEEEvNT_6ParamsE,@"STO_CUDA_ENTRY STV_DEFAULT"
_ZN7cutlass13device_kernelIN5flash11enable_sm90INS1_16FlashAttnFwdSm90INS1_25CollectiveMainloopFwdSm90ILi2EN4cute5tupleIJNS5_1CILi1EEES8_S8_EEENS6_IJNS7_ILi128EEENS7_ILi112EEENS7_ILi192EEEEEELi192ENS_6half_tEfNS_4arch4Sm90ELb0ELb0ELb0ELb0ELb0ELb0ELb0ELb1ELb1ELb1ELb1ELb0EEENS1_21CollectiveEpilogueFwdINS6_IJSA_SC_SB_EEES9_SE_SG_Li256ELb0ELb1ELb1ELb0EEENS1_19SingleTileSchedulerILb0ELb1ELb1ELi128EEEEEEEEEvNT_6ParamsE:
[----:B------:R-:W-:Y:S01]  /*0000*/  LDC R1, c[0x0][0x37c] ;  /* 0x0000df00ff017b82 */ /* 0x000fe20000000800 */
[----:B------:R-:W-:Y:S05]  /*0010*/  EXIT ;  /* 0x000000000000794d */ /* 0x000fea0003800000 */
.L_x_0:
[----:B------:R-:W-:-:S00]  /*0020*/  BRA `(.L_x_0) ;  /* 0xfffffffc00fc7947 */ /* 0x000fc0000383ffff */
[----:B------:R-:W-:-:S00]  /*0030*/  NOP ;  /* 0x0000000000007918 */ /* 0x000fc00000000000 */
        /* <DEDUP_REMOVED lines=12> */
.L_x_9:


//--------------------- .text._ZN7cutlass13device_kernelIN5flash11enable_sm90INS1_16FlashAttnFwdSm90INS1_25CollectiveMainloopFwdSm90ILi2EN4cute5tupleIJNS5_1CILi1EEES8_S8_EEENS6_IJNS7_ILi128EEENS7_ILi112EEENS7_ILi192EEEEEELi192ENS_6half_tEfNS_4arch4Sm90ELb0ELb0ELb0ELb1ELb0ELb0ELb0ELb1ELb1ELb1ELb1ELb0EEENS1_21CollectiveEpilogueFwdINS6_IJSA_SC_SB_EEES9_SE_SG_Li256ELb1ELb1ELb1ELb0EEENS1_36VarlenDynamicPersistentTileSchedulerILi128ELi112ELi256ELi128ELb1ELb1ELb1ELb0ELb1ELb1EEEEEEEEEvNT_6ParamsE --------------------------
	.section	.text._ZN7cutlass13device_kernelIN5flash11enable_sm90INS1_16FlashAttnFwdSm90INS1_25CollectiveMainloopFwdSm90ILi2EN4cute5tupleIJNS5_1CILi1EEES8_S8_EEENS6_IJNS7_ILi128EEENS7_ILi112EEENS7_ILi192EEEEEELi192ENS_6half_tEfNS_4arch4Sm90ELb0ELb0ELb0ELb1ELb0ELb0ELb0ELb1ELb1ELb1ELb1ELb0EEENS1_21CollectiveEpilogueFwdINS6_IJSA_SC_SB_EEES9_SE_SG_Li256ELb1ELb1ELb1ELb0EEENS1_36VarlenDynamicPersistentTileSchedulerILi128ELi112ELi256ELi128ELb1ELb1ELb1ELb0ELb1ELb1EEEEEEEEEvNT_6ParamsE,"ax",@progbits
	.align	128
.text._ZN7cutlass13device_kernelIN5flash11enable_sm90INS1_16FlashAttnFwdSm90INS1_25CollectiveMainloopFwdSm90ILi2EN4cute5tupleIJNS5_1CILi1EEES8_S8_EEENS6_IJNS7_ILi128EEENS7_ILi112EEENS7_ILi192EEEEEELi192ENS_6half_tEfNS_4arch4Sm90ELb0ELb0ELb0ELb1ELb0ELb0ELb0ELb1ELb1ELb1ELb1ELb0EEENS1_21CollectiveEpilogueFwdINS6_IJSA_SC_SB_EEES9_SE_SG_Li256ELb1ELb1ELb1ELb0EEENS1_36VarlenDynamicPersistentTileSchedulerILi128ELi112ELi256ELi128ELb1ELb1ELb1ELb0ELb1ELb1EEEEEEEEEvNT_6ParamsE:
        .type           _ZN7cutlass13device_kernelIN5flash11enable_sm90INS1_16FlashAttnFwdSm90INS1_25CollectiveMainloopFwdSm90ILi2EN4cute5tupleIJNS5_1CILi1EEES8_S8_EEENS6_IJNS7_ILi128EEENS7_ILi112EEENS7_ILi192EEEEEELi192ENS_6half_tEfNS_4arch4Sm90ELb0ELb0ELb0ELb1ELb0ELb0ELb0ELb1ELb1ELb1ELb1ELb0EEENS1_21CollectiveEpilogueFwdINS6_IJSA_SC_SB_EEES9_SE_SG_Li256ELb1ELb1ELb1ELb0EEENS1_36VarlenDynamicPersistentTileSchedulerILi128ELi112ELi256ELi128ELb1ELb1ELb1ELb0ELb1ELb1EEEEEEEEEvNT_6ParamsE,@function
        .size           _ZN7cutlass13device_kernelIN5flash11enable_sm90INS1_16FlashAttnFwdSm90INS1_25CollectiveMainloopFwdSm90ILi2EN4cute5tupleIJNS5_1CILi1EEES8_S8_EEENS6_IJNS7_ILi128EEENS7_ILi112EEENS7_ILi192EEEEEELi192ENS_6half_tEfNS_4arch4Sm90ELb0ELb0ELb0ELb1ELb0ELb0ELb0ELb1ELb1ELb1ELb1ELb0EEENS1_21CollectiveEpilogueFwdINS6_IJSA_SC_SB_EEES9_SE_SG_Li256ELb1ELb1ELb1ELb0EEENS1_36VarlenDynamicPersistentTileSchedulerILi128ELi112ELi256ELi128ELb1ELb1ELb1ELb0ELb1ELb1EEEEEEEEEvNT_6ParamsE,(.L_x_10 - _ZN7cutlass13device_kernelIN5flash11enable_sm90INS1_16FlashAttnFwdSm90INS1_25CollectiveMainloopFwdSm90ILi2EN4cute5tupleIJNS5_1CILi1EEES8_S8_EEENS6_IJNS7_ILi128EEENS7_ILi112EEENS7_ILi192EEEEEELi192ENS_6half_tEfNS_4arch4Sm90ELb0ELb0ELb0ELb1ELb0ELb0ELb0ELb1ELb1ELb1ELb1ELb0EEENS1_21CollectiveEpilogueFwdINS6_IJSA_SC_SB_EEES9_SE_SG_Li256ELb1ELb1ELb1ELb0EEENS1_36VarlenDynamicPersistentTileSchedulerILi128ELi112ELi256ELi128ELb1ELb1ELb1ELb0ELb1ELb1EEEEEEEEEvNT_6ParamsE)
        .other          _ZN7cutlass13device_kernelIN5flash11enable_sm90INS1_16FlashAttnFwdSm90INS1_25CollectiveMainloopFwdSm90ILi2EN4cute5tupleIJNS5_1CILi1EEES8_S8_EEENS6_IJNS7_ILi128EEENS7_ILi112EEENS7_ILi192EEEEEELi192ENS_6half_tEfNS_4arch4Sm90ELb0ELb0ELb0ELb1ELb0ELb0ELb0ELb1ELb1ELb1ELb1ELb0EEENS1_21CollectiveEpilogueFwdINS6_IJSA_SC_SB_EEES9_SE_SG_Li256ELb1ELb1ELb1ELb0EEENS1_36VarlenDynamicPersistentTileSchedulerILi128ELi112ELi256ELi128ELb1ELb1ELb1ELb0ELb1ELb1EEEEEEEEEvNT_6ParamsE,@"STO_CUDA_ENTRY STV_DEFAULT"
_ZN7cutlass13device_kernelIN5flash11enable_sm90INS1_16FlashAttnFwdSm90INS1_25CollectiveMainloopFwdSm90ILi2EN4cute5tupleIJNS5_1CILi1EEES8_S8_EEENS6_IJNS7_ILi128EEENS7_ILi112EEENS7_ILi192EEEEEELi192ENS_6half_tEfNS_4arch4Sm90ELb0ELb0ELb0ELb1ELb0ELb0ELb0ELb1ELb1ELb1ELb1ELb0EEENS1_21CollectiveEpilogueFwdINS6_IJSA_SC_SB_EEES9_SE_SG_Li256ELb1ELb1ELb1ELb0EEENS1_36VarlenDynamicPersistentTileSchedulerILi128ELi112ELi256ELi128ELb1ELb1ELb1ELb0ELb1ELb1EEEEEEEEEvNT_6ParamsE:
[----:B------:R-:W-:Y:S01]  /*0000*/  LDC R1, c[0x0][0x37c] ;  /* 0x0000df00ff017b82 */ /* 0x000fe20000000800 */
[----:B------:R-:W-:Y:S05]  /*0010*/  EXIT ;  /* 0x000000000000794d */ /* 0x000fea0003800000 */
.L_x_1:
        /* <DEDUP_REMOVED lines=14> */
.L_x_10:


//--------------------- .text._ZN7cutlass13device_kernelIN5flash11enable_sm90INS1_16FlashAttnFwdSm90INS1_25CollectiveMainloopFwdSm90ILi2EN4cute5tupleIJNS5_1CILi1EEES8_S8_EEENS6_IJNS7_ILi128EEENS7_ILi112EEENS7_ILi192EEEEEELi192ENS_6half_tEfNS_4arch4Sm90ELb0ELb0ELb0ELb1ELb0ELb1ELb0ELb1ELb1ELb1ELb1ELb0EEENS1_21CollectiveEpilogueFwdINS6_IJSA_SC_SB_EEES9_SE_SG_Li256ELb1ELb1ELb1ELb0EEENS1_36VarlenDynamicPersistentTileSchedulerILi128ELi112ELi256ELi128ELb1ELb1ELb1ELb0ELb1ELb1EEEEEEEEEvNT_6ParamsE --------------------------
	.section	.text._ZN7cutlass13device_kernelIN5flash11enable_sm90INS1_16FlashAttnFwdSm90INS1_25CollectiveMainloopFwdSm90ILi2EN4cute5tupleIJNS5_1CILi1EEES8_S8_EEENS6_IJNS7_ILi128EEENS7_ILi112EEENS7_ILi192EEEEEELi192ENS_6half_tEfNS_4arch4Sm90ELb0ELb0ELb0ELb1ELb0ELb1ELb0ELb1ELb1ELb1ELb1ELb0EEENS1_21CollectiveEpilogueFwdINS6_IJSA_SC_SB_EEES9_SE_SG_Li256ELb1ELb1ELb1ELb0EEENS1_36VarlenDynamicPersistentTileSchedulerILi128ELi112ELi256ELi128ELb1ELb1ELb1ELb0ELb1ELb1EEEEEEEEEvNT_6ParamsE,"ax",@progbits
	.align	128
.text._ZN7cutlass13device_kernelIN5flash11enable_sm90INS1_16FlashAttnFwdSm90INS1_25CollectiveMainloopFwdSm90ILi2EN4cute5tupleIJNS5_1CILi1EEES8_S8_EEENS6_IJNS7_ILi128EEENS7_ILi112EEENS7_ILi192EEEEEELi192ENS_6half_tEfNS_4arch4Sm90ELb0ELb0ELb0ELb1ELb0ELb1ELb0ELb1ELb1ELb1ELb1ELb0EEENS1_21CollectiveEpilogueFwdINS6_IJSA_SC_SB_EEES9_SE_SG_Li256ELb1ELb1ELb1ELb0EEENS1_36VarlenDynamicPersistentTileSchedulerILi128ELi112ELi256ELi128ELb1ELb1ELb1ELb0ELb1ELb1EEEEEEEEEvNT_6ParamsE:
        .type           _ZN7cutlass13device_kernelIN5flash11enable_sm90INS1_16FlashAttnFwdSm90INS1_25CollectiveMainloopFwdSm90ILi2EN4cute5tupleIJNS5_1CILi1EEES8_S8_EEENS6_IJNS7_ILi128EEENS7_ILi112EEENS7_ILi192EEEEEELi192ENS_6half_tEfNS_4arch4Sm90ELb0ELb0ELb0ELb1ELb0ELb1ELb0ELb1ELb1ELb1ELb1ELb0EEENS1_21CollectiveEpilogueFwdINS6_IJSA_SC_SB_EEES9_SE_SG_Li256ELb1ELb1ELb1ELb0EEENS1_36VarlenDynamicPersistentTileSchedulerILi128ELi112ELi256ELi128ELb1ELb1ELb1ELb0ELb1ELb1EEEEEEEEEvNT_6ParamsE,@function
        .size           _ZN7cutlass13device_kernelIN5flash11enable_sm90INS1_16FlashAttnFwdSm90INS1_25CollectiveMainloopFwdSm90ILi2EN4cute5tupleIJNS5_1CILi1EEES8_S8_EEENS6_IJNS7_ILi128EEENS7_ILi112EEENS7_ILi192EEEEEELi192ENS_6half_tEfNS_4arch4Sm90ELb0ELb0ELb0ELb1ELb0ELb1ELb0ELb1ELb1ELb1ELb1ELb0EEENS1_21CollectiveEpilogueFwdINS6_IJSA_SC_SB_EEES9_SE_SG_Li256ELb1ELb1ELb1ELb0EEENS1_36VarlenDynamicPersistentTileSchedulerILi128ELi112ELi256ELi128ELb1ELb1ELb1ELb0ELb1ELb1EEEEEEEEEvNT_6ParamsE,(.L_x_11 - _ZN7cutlass13device_kernelIN5flash11enable_sm90INS1_16FlashAttnFwdSm90INS1_25CollectiveMainloopFwdSm90ILi2EN4cute5tupleIJNS5_1CILi1EEES8_S8_EEENS6_IJNS7_ILi128EEENS7_ILi112EEENS7_ILi192EEEEEELi192ENS_6half_tEfNS_4arch4Sm90ELb0ELb0ELb0ELb1ELb0ELb1ELb0ELb1ELb1ELb1ELb1ELb0EEENS1_21CollectiveEpilogueFwdINS6_IJSA_SC_SB_EEES9_SE_SG_Li256ELb1ELb1ELb1ELb0EEENS1_36VarlenDynamicPersistentTileSchedulerILi128ELi112ELi256ELi128ELb1ELb1ELb1ELb0ELb1ELb1EEEEEEEEEvNT_6ParamsE)
        .other          _ZN7cutlass13device_kernelIN5flash11enable_sm90INS1_16FlashAttnFwdSm90INS1_25CollectiveMainloopFwdSm90ILi2EN4cute5tupleIJNS5_1CILi1EEES8_S8_EEENS6_IJNS7_ILi128EEENS7_ILi112EEENS7_ILi192EEEEEELi192ENS_6half_tEfNS_4arch4Sm90ELb0ELb0ELb0ELb1ELb0ELb1ELb0ELb1ELb1ELb1ELb1ELb0EEENS1_21CollectiveEpilogueFwdINS6_IJSA_SC_SB_EEES9_SE_SG_Li256ELb1ELb1ELb1ELb0EEENS1_36VarlenDynamicPersistentTileSchedulerILi128ELi112ELi256ELi128ELb1ELb1ELb1ELb0ELb1ELb1EEEEEEEEEvNT_6ParamsE,@"STO_CUDA_ENTRY STV_DEFAULT"
_ZN7cutlass13device_kernelIN5flash11enable_sm90INS1_16FlashAttnFwdSm90INS1_25CollectiveMainloopFwdSm90ILi2EN4cute5tupleIJNS5_1CILi1EEES8_S8_EEENS6_IJNS7_ILi128EEENS7_ILi112EEENS7_ILi192EEEEEELi192ENS_6half_tEfNS_4arch4Sm90ELb0ELb0ELb0ELb1ELb0ELb1ELb0ELb1ELb1ELb1ELb1ELb0EEENS1_21CollectiveEpilogueFwdINS6_IJSA_SC_SB_EEES9_SE_SG_Li256ELb1ELb1ELb1ELb0EEENS1_36VarlenDynamicPersistentTileSchedulerILi128ELi112ELi256ELi128ELb1ELb1ELb1ELb0ELb1ELb1EEEEEEEEEvNT_6ParamsE:
[----:B------:R-:W-:Y:S01]  /*0000*/  LDC R1, c[0x0][0x37c] ;  /* 0x0000df00ff017b82 */ /* 0x000fe20000000800 */
[----:B------:R-:W-:Y:S05]  /*0010*/  EXIT ;  /* 0x000000000000794d */ /* 0x000fea0003800000 */
.L_x_2:
        /* <DEDUP_REMOVED lines=14> */
.L_x_11:


//--------------------- .text._ZN7cutlass13device_kernelIN5flash11enable_sm90INS1_16FlashAttnFwdSm90INS1_25CollectiveMainloopFwdSm90ILi2EN4cute5tupleIJNS5_1CILi1EEES8_S8_EEENS6_IJNS7_ILi128EEENS7_ILi96EEENS7_ILi192EEEEEELi192ENS_6half_tEfNS_4arch4Sm90ELb0ELb1ELb0ELb0ELb0ELb0ELb0ELb1ELb1ELb1ELb1ELb0EEENS1_21CollectiveEpilogueFwdINS6_IJSA_SC_SB_EEES9_SE_SG_Li256ELb0ELb1ELb1ELb0EEENS1_19SingleTileSchedulerILb0ELb1ELb1ELi128EEEEEEEEEvNT_6ParamsE --------------------------
	.section	.text._ZN7cutlass13device_kernelIN5flash11enable_sm90INS1_16FlashAttnFwdSm90INS1_25CollectiveMainloopFwdSm90ILi2EN4cute5tupleIJNS5_1CILi1EEES8_S8_EEENS6_IJNS7_ILi128EEENS7_ILi96EEENS7_ILi192EEEEEELi192ENS_6half_tEfNS_4arch4Sm90ELb0ELb1ELb0ELb0ELb0ELb0ELb0ELb1ELb1ELb1ELb1ELb0EEENS1_21CollectiveEpilogueFwdINS6_IJSA_SC_SB_EEES9_SE_SG_Li256ELb0ELb1ELb1ELb0EEENS1_19SingleTileSchedulerILb0ELb1ELb1ELi128EEEEEEEEEvNT_6ParamsE,"ax",@progbits
	.align	128
.text._ZN7cutlass13device_kernelIN5flash11enable_sm90INS1_16FlashAttnFwdSm90INS1_25CollectiveMainloopFwdSm90ILi2EN4cute5tupleIJNS5_1CILi1EEES8_S8_EEENS6_IJNS7_ILi128EEENS7_ILi96EEENS7_ILi192EEEEEELi192ENS_6half_tEfNS_4arch4Sm90ELb0ELb1ELb0ELb0ELb0ELb0ELb0ELb1ELb1ELb1ELb1ELb0EEENS1_21CollectiveEpilogueFwdINS6_IJSA_SC_SB_EEES9_SE_SG_Li256ELb0ELb1ELb1ELb0EEENS1_19SingleTileSchedulerILb0ELb1ELb1ELi128EEEEEEEEEvNT_6ParamsE:
        .type           _ZN7cutlass13device_kernelIN5flash11enable_sm90INS1_16FlashAttnFwdSm90INS1_25CollectiveMainloopFwdSm90ILi2EN4cute5tupleIJNS5_1CILi1EEES8_S8_EEENS6_IJNS7_ILi128EEENS7_ILi96EEENS7_ILi192EEEEEELi192ENS_6half_tEfNS_4arch4Sm90ELb0ELb1ELb0ELb0ELb0ELb0ELb0ELb1ELb1ELb1ELb1ELb0EEENS1_21CollectiveEpilogueFwdINS6_IJSA_SC_SB_EEES9_SE_SG_Li256ELb0ELb1ELb1ELb0EEENS1_19SingleTileSchedulerILb0ELb1ELb1ELi128EEEEEEEEEvNT_6ParamsE,@function
        .size           _ZN7cutlass13device_kernelIN5flash11enable_sm90INS1_16FlashAttnFwdSm90INS1_25CollectiveMainloopFwdSm90ILi2EN4cute5tupleIJNS5_1CILi1EEES8_S8_EEENS6_IJNS7_ILi128EEENS7_ILi96EEENS7_ILi192EEEEEELi192ENS_6half_tEfNS_4arch4Sm90ELb0ELb1ELb0ELb0ELb0ELb0ELb0ELb1ELb1ELb1ELb1ELb0EEENS1_21CollectiveEpilogueFwdINS6_IJSA_SC_SB_EEES9_SE_SG_Li256ELb0ELb1ELb1ELb0EEENS1_19SingleTileSchedulerILb0ELb1ELb1ELi128EEEEEEEEEvNT_6ParamsE,(.L_x_12 - _ZN7cutlass13device_kernelIN5flash11enable_sm90INS1_16FlashAttnFwdSm90INS1_25CollectiveMainloopFwdSm90ILi2EN4cute5tupleIJNS5_1CILi1EEES8_S8_EEENS6_IJNS7_ILi128EEENS7_ILi96EEENS7_ILi192EEEEEELi192ENS_6half_tEfNS_4arch4Sm90ELb0ELb1ELb0ELb0ELb0ELb0ELb0ELb1ELb1ELb1ELb1ELb0EEENS1_21CollectiveEpilogueFwdINS6_IJSA_SC_SB_EEES9_SE_SG_Li256ELb0ELb1ELb1ELb0EEENS1_19SingleTileSchedulerILb0ELb1ELb1ELi128EEEEEEEEEvNT_6ParamsE)
        .other          _ZN7cutlass13device_kernelIN5flash11enable_sm90INS1_16FlashAttnFwdSm90INS1_25CollectiveMainloopFwdSm90ILi2EN4cute5tupleIJNS5_1CILi1EEES8_S8_EEENS6_IJNS7_ILi128EEENS7_ILi96EEENS7_ILi192EEEEEELi192ENS_6half_tEfNS_4arch4Sm90ELb0ELb1ELb0ELb0ELb0ELb0ELb0ELb1ELb1ELb1ELb1ELb0EEENS1_21CollectiveEpilogueFwdINS6_IJSA_SC_SB_EEES9_SE_SG_Li256ELb0ELb1ELb1ELb0EEENS1_19SingleTileSchedulerILb0ELb1ELb1ELi128EEEEEEEEEvNT_6ParamsE,@"STO_CUDA_ENTRY STV_DEFAULT"
_ZN7cutlass13device_kernelIN5flash11enable_sm90INS1_16FlashAttnFwdSm90INS1_25CollectiveMainloopFwdSm90ILi2EN4cute5tupleIJNS5_1CILi1EEES8_S8_EEENS6_IJNS7_ILi128EEENS7_ILi96EEENS7_ILi192EEEEEELi192ENS_6half_tEfNS_4arch4Sm90ELb0ELb1ELb0ELb0ELb0ELb0ELb0ELb1ELb1ELb1ELb1ELb0EEENS1_21CollectiveEpilogueFwdINS6_IJSA_SC_SB_EEES9_SE_SG_Li256ELb0ELb1ELb1ELb0EEENS1_19SingleTileSchedulerILb0ELb1ELb1ELi128EEEEEEEEEvNT_6ParamsE:
[----:B------:R-:W-:Y:S01]  /*0000*/  LDC R1, c[0x0][0x37c] ;  /* 0x0000df00ff017b82 */ /* 0x000fe20000000800 */
[----:B------:R-:W-:Y:S05]  /*0010*/  EXIT ;  /* 0x000000000000794d */ /* 0x000fea0003800000 */
.L_x_3:
        /* <DEDUP_REMOVED lines=14> */
.L_x_12:


//--------------------- .text._ZN7cutlass13device_kernelIN5flash11enable_sm90INS1_16FlashAttnFwdSm90INS1_25CollectiveMainloopFwdSm90ILi2EN4cute5tupleIJNS5_1CILi1EEES8_S8_EEENS6_IJNS7_ILi128EEENS7_ILi96EEENS7_ILi192EEEEEELi192ENS_6half_tEfNS_4arch4Sm90ELb0ELb1ELb0ELb1ELb0ELb0ELb0ELb1ELb1ELb1ELb1ELb0EEENS1_21CollectiveEpilogueFwdINS6_IJSA_SC_SB_EEES9_SE_SG_Li256ELb1ELb1ELb1ELb0EEENS1_36VarlenDynamicPersistentTileSchedulerILi128ELi96ELi256ELi128ELb1ELb1ELb1ELb1ELb0ELb1EEEEEEEEEvNT_6ParamsE --------------------------
	.section	.text._ZN7cutlass13device_kernelIN5flash11enable_sm90INS1_16FlashAttnFwdSm90INS1_25CollectiveMainloopFwdSm90ILi2EN4cute5tupleIJNS5_1CILi1EEES8_S8_EEENS6_IJNS7_ILi128EEENS7_ILi96EEENS7_ILi192EEEEEELi192ENS_6half_tEfNS_4arch4Sm90ELb0ELb1ELb0ELb1ELb0ELb0ELb0ELb1ELb1ELb1ELb1ELb0EEENS1_21CollectiveEpilogueFwdINS6_IJSA_SC_SB_EEES9_SE_SG_Li256ELb1ELb1ELb1ELb0EEENS1_36VarlenDynamicPersistentTileSchedulerILi128ELi96ELi256ELi128ELb1ELb1ELb1ELb1ELb0ELb1EEEEEEEEEvNT_6ParamsE,"ax",@progbits
	.align	128
.text._ZN7cutlass13device_kernelIN5flash11enable_sm90INS1_16FlashAttnFwdSm90INS1_25CollectiveMainloopFwdSm90ILi2EN4cute5tupleIJNS5_1CILi1EEES8_S8_EEENS6_IJNS7_ILi128EEENS7_ILi96EEENS7_ILi192EEEEEELi192ENS_6half_tEfNS_4arch4Sm90ELb0ELb1ELb0ELb1ELb0ELb0ELb0ELb1ELb1ELb1ELb1ELb0EEENS1_21CollectiveEpilogueFwdINS6_IJSA_SC_SB_EEES9_SE_SG_Li256ELb1ELb1ELb1ELb0EEENS1_36VarlenDynamicPersistentTileSchedulerILi128ELi96ELi256ELi128ELb1ELb1ELb1ELb1ELb0ELb1EEEEEEEEEvNT_6ParamsE:
        .type           _ZN7cutlass13device_kernelIN5flash11enable_sm90INS1_16FlashAttnFwdSm90INS1_25CollectiveMainloopFwdSm90ILi2EN4cute5tupleIJNS5_1CILi1EEES8_S8_EEENS6_IJNS7_ILi128EEENS7_ILi96EEENS7_ILi192EEEEEELi192ENS_6half_tEfNS_4arch4Sm90ELb0ELb1ELb0ELb1ELb0ELb0ELb0ELb1ELb1ELb1ELb1ELb0EEENS1_21CollectiveEpilogueFwdINS6_IJSA_SC_SB_EEES9_SE_SG_Li256ELb1ELb1ELb1ELb0EEENS1_36VarlenDynamicPersistentTileSchedulerILi128ELi96ELi256ELi128ELb1ELb1ELb1ELb1ELb0ELb1EEEEEEEEEvNT_6ParamsE,@function
        .size           _ZN7cutlass13device_kernelIN5flash11enable_sm90INS1_16FlashAttnFwdSm90INS1_25CollectiveMainloopFwdSm90ILi2EN4cute5tupleIJNS5_1CILi1EEES8_S8_EEENS6_IJNS7_ILi128EEENS7_ILi96EEENS7_ILi192EEEEEELi192ENS_6half_tEfNS_4arch4Sm90ELb0ELb1ELb0ELb1ELb0ELb0ELb0ELb1ELb1ELb1ELb1ELb0EEENS1_21CollectiveEpilogueFwdINS6_IJSA_SC_SB_EEES9_SE_SG_Li256ELb1ELb1ELb1ELb0EEENS1_36VarlenDynamicPersistentTileSchedulerILi128ELi96ELi256ELi128ELb1ELb1ELb1ELb1ELb0ELb1EEEEEEEEEvNT_6ParamsE,(.L_x_13 - _ZN7cutlass13device_kernelIN5flash11enable_sm90INS1_16FlashAttnFwdSm90INS1_25CollectiveMainloopFwdSm90ILi2EN4cute5tupleIJNS5_1CILi1EEES8_S8_EEENS6_IJNS7_ILi128EEENS7_ILi96EEENS7_ILi192EEEEEELi192ENS_6half_tEfNS_4arch4Sm90ELb0ELb1ELb0ELb1ELb0ELb0ELb0ELb1ELb1ELb1ELb1ELb0EEENS1_21CollectiveEpilogueFwdINS6_IJSA_SC_SB_EEES9_SE_SG_Li256ELb1ELb1ELb1ELb0EEENS1_36VarlenDynamicPersistentTileSchedulerILi128ELi96ELi256ELi128ELb1ELb1ELb1ELb1ELb0ELb1EEEEEEEEEvNT_6ParamsE)
        .other          _ZN7cutlass13device_kernelIN5flash11enable_sm90INS1_16FlashAttnFwdSm90INS1_25CollectiveMainloopFwdSm90ILi2EN4cute5tupleIJNS5_1CILi1EEES8_S8_EEENS6_IJNS7_ILi128EEENS7_ILi96EEENS7_ILi192EEEEEELi192ENS_6half_tEfNS_4arch4Sm90ELb0ELb1ELb0ELb1ELb0ELb0ELb0ELb1ELb1ELb1ELb1ELb0EEENS1_21CollectiveEpilogueFwdINS6_IJSA_SC_SB_EEES9_SE_SG_Li256ELb1ELb1ELb1ELb0EEENS1_36VarlenDynamicPersistentTileSchedulerILi128ELi96ELi256ELi128ELb1ELb1ELb1ELb1ELb0ELb1EEEEEEEEEvNT_6ParamsE,@"STO_CUDA_ENTRY STV_DEFAULT"
_ZN7cutlass13device_kernelIN5flash11enable_sm90INS1_16FlashAttnFwdSm90INS1_25CollectiveMainloopFwdSm90ILi2EN4cute5tupleIJNS5_1CILi1EEES8_S8_EEENS6_IJNS7_ILi128EEENS7_ILi96EEENS7_ILi192EEEEEELi192ENS_6half_tEfNS_4arch4Sm90ELb0ELb1ELb0ELb1ELb0ELb0ELb0ELb1ELb1ELb1ELb1ELb0EEENS1_21CollectiveEpilogueFwdINS6_IJSA_SC_SB_EEES9_SE_SG_Li256ELb1ELb1ELb1ELb0EEENS1_36VarlenDynamicPersistentTileSchedulerILi128ELi96ELi256ELi128ELb1ELb1ELb1ELb1ELb0ELb1EEEEEEEEEvNT_6ParamsE:
[----:B------:R-:W-:Y:S01]  /*0000*/  LDC R1, c[0x0][0x37c] ;  /* 0x0000df00ff017b82 */ /* 0x000fe20000000800 */
[----:B------:R-:W-:Y:S05]  /*0010*/  EXIT ;  /* 0x000000000000794d */ /* 0x000fea0003800000 */
.L_x_4:
        /* <DEDUP_REMOVED lines=14> */
.L_x_13:


//--------------------- .text._ZN7cutlass13device_kernelIN5flash11enable_sm90INS1_16FlashAttnFwdSm90INS1_25CollectiveMainloopFwdSm90ILi2EN4cute5tupleIJNS5_1CILi1EEES8_S8_EEENS6_IJNS7_ILi128EEENS7_ILi96EEENS7_ILi192EEEEEELi192ENS_6half_tEfNS_4arch4Sm90ELb0ELb1ELb0ELb1ELb0ELb1ELb0ELb1ELb1ELb1ELb1ELb0EEENS1_21CollectiveEpilogueFwdINS6_IJSA_SC_SB_EEES9_SE_SG_Li256ELb1ELb1ELb1ELb0EEENS1_36VarlenDynamicPersistentTileSchedulerILi128ELi96ELi256ELi128ELb1ELb1ELb1ELb1ELb0ELb1EEEEEEEEEvNT_6ParamsE --------------------------
	.section	.text._ZN7cutlass13device_kernelIN5flash11enable_sm90INS1_16FlashAttnFwdSm90INS1_25CollectiveMainloopFwdSm90ILi2EN4cute5tupleIJNS5_1CILi1EEES8_S8_EEENS6_IJNS7_ILi128EEENS7_ILi96EEENS7_ILi192EEEEEELi192ENS_6half_tEfNS_4arch4Sm90ELb0ELb1ELb0ELb1ELb0ELb1ELb0ELb1ELb1ELb1ELb1ELb0EEENS1_21CollectiveEpilogueFwdINS6_IJSA_SC_SB_EEES9_SE_SG_Li256ELb1ELb1ELb1ELb0EEENS1_36VarlenDynamicPersistentTileSchedulerILi128ELi96ELi256ELi128ELb1ELb1ELb1ELb1ELb0ELb1EEEEEEEEEvNT_6ParamsE,"ax",@progbits
	.align	128
.text._ZN7cutlass13device_kernelIN5flash11enable_sm90INS1_16FlashAttnFwdSm90INS1_25CollectiveMainloopFwdSm90ILi2EN4cute5tupleIJNS5_1CILi1EEES8_S8_EEENS6_IJNS7_ILi128EEENS7_ILi96EEENS7_ILi192EEEEEELi192ENS_6half_tEfNS_4arch4Sm90ELb0ELb1ELb0ELb1ELb0ELb1ELb0ELb1ELb1ELb1ELb1ELb0EEENS1_21CollectiveEpilogueFwdINS6_IJSA_SC_SB_EEES9_SE_SG_Li256ELb1ELb1ELb1ELb0EEENS1_36VarlenDynamicPersistentTileSchedulerILi128ELi96ELi256ELi128ELb1ELb1ELb1ELb1ELb0ELb1EEEEEEEEEvNT_6ParamsE:
        .type           _ZN7cutlass13device_kernelIN5flash11enable_sm90INS1_16FlashAttnFwdSm90INS1_25CollectiveMainloopFwdSm90ILi2EN4cute5tupleIJNS5_1CILi1EEES8_S8_EEENS6_IJNS7_ILi128EEENS7_ILi96EEENS7_ILi192EEEEEELi192ENS_6half_tEfNS_4arch4Sm90ELb0ELb1ELb0ELb1ELb0ELb1ELb0ELb1ELb1ELb1ELb1ELb0EEENS1_21CollectiveEpilogueFwdINS6_IJSA_SC_SB_EEES9_SE_SG_Li256ELb1ELb1ELb1ELb0EEENS1_36VarlenDynamicPersistentTileSchedulerILi128ELi96ELi256ELi128ELb1ELb1ELb1ELb1ELb0ELb1EEEEEEEEEvNT_6ParamsE,@function
        .size           _ZN7cutlass13device_kernelIN5flash11enable_sm90INS1_16FlashAttnFwdSm90INS1_25CollectiveMainloopFwdSm90ILi2EN4cute5tupleIJNS5_1CILi1EEES8_S8_EEENS6_IJNS7_ILi128EEENS7_ILi96EEENS7_ILi192EEEEEELi192ENS_6half_tEfNS_4arch4Sm90ELb0ELb1ELb0ELb1ELb0ELb1ELb0ELb1ELb1ELb1ELb1ELb0EEENS1_21CollectiveEpilogueFwdINS6_IJSA_SC_SB_EEES9_SE_SG_Li256ELb1ELb1ELb1ELb0EEENS1_36VarlenDynamicPersistentTileSchedulerILi128ELi96ELi256ELi128ELb1ELb1ELb1ELb1ELb0ELb1EEEEEEEEEvNT_6ParamsE,(.L_x_14 - _ZN7cutlass13device_kernelIN5flash11enable_sm90INS1_16FlashAttnFwdSm90INS1_25CollectiveMainloopFwdSm90ILi2EN4cute5tupleIJNS5_1CILi1EEES8_S8_EEENS6_IJNS7_ILi128EEENS7_ILi96EEENS7_ILi192EEEEEELi192ENS_6half_tEfNS_4arch4Sm90ELb0ELb1ELb0ELb1ELb0ELb1ELb0ELb1ELb1ELb1ELb1ELb0EEENS1_21CollectiveEpilogueFwdINS6_IJSA_SC_SB_EEES9_SE_SG_Li256ELb1ELb1ELb1ELb0EEENS1_36VarlenDynamicPersistentTileSchedulerILi128ELi96ELi256ELi128ELb1ELb1ELb1ELb1ELb0ELb1EEEEEEEEEvNT_6ParamsE)
        .other          _ZN7cutlass13device_kernelIN5flash11enable_sm90INS1_16FlashAttnFwdSm90INS1_25CollectiveMainloopFwdSm90ILi2EN4cute5tupleIJNS5_1CILi1EEES8_S8_EEENS6_IJNS7_ILi128EEENS7_ILi96EEENS7_ILi192EEEEEELi192ENS_6half_tEfNS_4arch4Sm90ELb0ELb1ELb0ELb1ELb0ELb1ELb0ELb1ELb1ELb1ELb1ELb0EEENS1_21CollectiveEpilogueFwdINS6_IJSA_SC_SB_EEES9_SE_SG_Li256ELb1ELb1ELb1ELb0EEENS1_36VarlenDynamicPersistentTileSchedulerILi128ELi96ELi256ELi128ELb1ELb1ELb1ELb1ELb0ELb1EEEEEEEEEvNT_6ParamsE,@"STO_CUDA_ENTRY STV_DEFAULT"
_ZN7cutlass13device_kernelIN5flash11enable_sm90INS1_16FlashAttnFwdSm90INS1_25CollectiveMainloopFwdSm90ILi2EN4cute5tupleIJNS5_1CILi1EEES8_S8_EEENS6_IJNS7_ILi128EEENS7_ILi96EEENS7_ILi192EEEEEELi192ENS_6half_tEfNS_4arch4Sm90ELb0ELb1ELb0ELb1ELb0ELb1ELb0ELb1ELb1ELb1ELb1ELb0EEENS1_21CollectiveEpilogueFwdINS6_IJSA_SC_SB_EEES9_SE_SG_Li256ELb1ELb1ELb1ELb0EEENS1_36VarlenDynamicPersistentTileSchedulerILi128ELi96ELi256ELi128ELb1ELb1ELb1ELb1ELb0ELb1EEEEEEEEEvNT_6ParamsE:
[----:B------:R-:W-:Y:S01]  /*0000*/  LDC R1, c[0x0][0x37c] ;  /* 0x0000df00ff017b82 */ /* 0x000fe20000000800 */
[----:B------:R-:W-:Y:S05]  /*0010*/  EXIT ;  /* 0x000000000000794d */ /* 0x000fea0003800000 */
.L_x_5:
        /* <DEDUP_REMOVED lines=14> */
.L_x_14:


//--------------------- .text._ZN7cutlass13device_kernelIN5flash11enable_sm90INS1_16FlashAttnFwdSm90INS1_25CollectiveMainloopFwdSm90ILi2EN4cute5tupleIJNS5_1CILi1EEES8_S8_EEENS6_IJNS7_ILi128EEENS7_ILi112EEENS7_ILi192EEEEEELi192ENS_6half_tEfNS_4arch4Sm90ELb1ELb0ELb0ELb0ELb0ELb0ELb0ELb1ELb1ELb1ELb1ELb0EEENS1_21CollectiveEpilogueFwdINS6_IJSA_SC_SB_EEES9_SE_SG_Li256ELb0ELb1ELb1ELb0EEENS1_19SingleTileSchedulerILb0ELb1ELb1ELi128EEEEEEEEEvNT_6ParamsE --------------------------
	.section	.text._ZN7cutlass13device_kernelIN5flash11enable_sm90INS1_16FlashAttnFwdSm90INS1_25CollectiveMainloopFwdSm90ILi2EN4cute5tupleIJNS5_1CILi1EEES8_S8_EEENS6_IJNS7_ILi128EEENS7_ILi112EEENS7_ILi192EEEEEELi192ENS_6half_tEfNS_4arch4Sm90ELb1ELb0ELb0ELb0ELb0ELb0ELb0ELb1ELb1ELb1ELb1ELb0EEENS1_21CollectiveEpilogueFwdINS6_IJSA_SC_SB_EEES9_SE_SG_Li256ELb0ELb1ELb1ELb0EEENS1_19SingleTileSchedulerILb0ELb1ELb1ELi128EEEEEEEEEvNT_6ParamsE,"ax",@progbits
	.align	128
.text._ZN7cutlass13device_kernelIN5flash11enable_sm90INS1_16FlashAttnFwdSm90INS1_25CollectiveMainloopFwdSm90ILi2EN4cute5tupleIJNS5_1CILi1EEES8_S8_EEENS6_IJNS7_ILi128EEENS7_ILi112EEENS7_ILi192EEEEEELi192ENS_6half_tEfNS_4arch4Sm90ELb1ELb0ELb0ELb0ELb0ELb0ELb0ELb1ELb1ELb1ELb1ELb0EEENS1_21CollectiveEpilogueFwdINS6_IJSA_SC_SB_EEES9_SE_SG_Li256ELb0ELb1ELb1ELb0EEENS1_19SingleTileSchedulerILb0ELb1ELb1ELi128EEEEEEEEEvNT_6ParamsE:
        .type           _ZN7cutlass13device_kernelIN5flash11enable_sm90INS1_16FlashAttnFwdSm90INS1_25CollectiveMainloopFwdSm90ILi2EN4cute5tupleIJNS5_1CILi1EEES8_S8_EEENS6_IJNS7_ILi128EEENS7_ILi112EEENS7_ILi192EEEEEELi192ENS_6half_tEfNS_4arch4Sm90ELb1ELb0ELb0ELb0ELb0ELb0ELb0ELb1ELb1ELb1ELb1ELb0EEENS1_21CollectiveEpilogueFwdINS6_IJSA_SC_SB_EEES9_SE_SG_Li256ELb0ELb1ELb1ELb0EEENS1_19SingleTileSchedulerILb0ELb1ELb1ELi128EEEEEEEEEvNT_6ParamsE,@function
        .size           _ZN7cutlass13device_kernelIN5flash11enable_sm90INS1_16FlashAttnFwdSm90INS1_25CollectiveMainloopFwdSm90ILi2EN4cute5tupleIJNS5_1CILi1EEES8_S8_EEENS6_IJNS7_ILi128EEENS7_ILi112EEENS7_ILi192EEEEEELi192ENS_6half_tEfNS_4arch4Sm90ELb1ELb0ELb0ELb0ELb0ELb0ELb0ELb1ELb1ELb1ELb1ELb0EEENS1_21CollectiveEpilogueFwdINS6_IJSA_SC_SB_EEES9_SE_SG_Li256ELb0ELb1ELb1ELb0EEENS1_19SingleTileSchedulerILb0ELb1ELb1ELi128EEEEEEEEEvNT_6ParamsE,(.L_x_15 - _ZN7cutlass13device_kernelIN5flash11enable_sm90INS1_16FlashAttnFwdSm90INS1_25CollectiveMainloopFwdSm90ILi2EN4cute5tupleIJNS5_1CILi1EEES8_S8_EEENS6_IJNS7_ILi128EEENS7_ILi112EEENS7_ILi192EEEEEELi192ENS_6half_tEfNS_4arch4Sm90ELb1ELb0ELb0ELb0ELb0ELb0ELb0ELb1ELb1ELb1ELb1ELb0EEENS1_21CollectiveEpilogueFwdINS6_IJSA_SC_SB_EEES9_SE_SG_Li256ELb0ELb1ELb1ELb0EEENS1_19SingleTileSchedulerILb0ELb1ELb1ELi128EEEEEEEEEvNT_6ParamsE)
        .other          _ZN7cutlass13device_kernelIN5flash11enable_sm90INS1_16FlashAttnFwdSm90INS1_25CollectiveMainloopFwdSm90ILi2EN4cute5tupleIJNS5_1CILi1EEES8_S8_EEENS6_IJNS7_ILi128EEENS7_ILi112EEENS7_ILi192EEEEEELi192ENS_6half_tEfNS_4arch4Sm90ELb1ELb0ELb0ELb0ELb0ELb0ELb0ELb1ELb1ELb1ELb1ELb0EEENS1_21CollectiveEpilogueFwdINS6_IJSA_SC_SB_EEES9_SE_SG_Li256ELb0ELb1ELb1ELb0EEENS1_19SingleTileSchedulerILb0ELb1ELb1ELi128EEEEEEEEEvNT_6ParamsE,@"STO_CUDA_ENTRY STV_DEFAULT"
_ZN7cutlass13device_kernelIN5flash11enable_sm90INS1_16FlashAttnFwdSm90INS1_25CollectiveMainloopFwdSm90ILi2EN4cute5tupleIJNS5_1CILi1EEES8_S8_EEENS6_IJNS7_ILi128EEENS7_ILi112EEENS7_ILi192EEEEEELi192ENS_6half_tEfNS_4arch4Sm90ELb1ELb0ELb0ELb0ELb0ELb0ELb0ELb1ELb1ELb1ELb1ELb0EEENS1_21CollectiveEpilogueFwdINS6_IJSA_SC_SB_EEES9_SE_SG_Li256ELb0ELb1ELb1ELb0EEENS1_19SingleTileSchedulerILb0ELb1ELb1ELi128EEEEEEEEEvNT_6ParamsE:
[----:B------:R-:W-:Y:S01]  /*0000*/  LDC R1, c[0x0][0x37c] ;  /* 0x0000df00ff017b82 */ /* 0x000fe20000000800 */
[----:B------:R-:W-:Y:S05]  /*0010*/  EXIT ;  /* 0x000000000000794d */ /* 0x000fea0003800000 */
.L_x_6:
        /* <DEDUP_REMOVED lines=14> */
.L_x_15:


//--------------------- .text._ZN7cutlass13device_kernelIN5flash11enable_sm90INS1_16FlashAttnFwdSm90INS1_25CollectiveMainloopFwdSm90ILi2EN4cute5tupleIJNS5_1CILi1EEES8_S8_EEENS6_IJNS7_ILi128EEENS7_ILi112EEENS7_ILi192EEEEEELi192ENS_6half_tEfNS_4arch4Sm90ELb1ELb0ELb0ELb1ELb0ELb0ELb0ELb1ELb1ELb1ELb1ELb0EEENS1_21CollectiveEpilogueFwdINS6_IJSA_SC_SB_EEES9_SE_SG_Li256ELb1ELb1ELb1ELb0EEENS1_36VarlenDynamicPersistentTileSchedulerILi128ELi112ELi256ELi128ELb1ELb1ELb1ELb1ELb1ELb1EEEEEEEEEvNT_6ParamsE --------------------------
	.section	.text._ZN7cutlass13device_kernelIN5flash11enable_sm90INS1_16FlashAttnFwdSm90INS1_25CollectiveMainloopFwdSm90ILi2EN4cute5tupleIJNS5_1CILi1EEES8_S8_EEENS6_IJNS7_ILi128EEENS7_ILi112EEENS7_ILi192EEEEEELi192ENS_6half_tEfNS_4arch4Sm90ELb1ELb0ELb0ELb1ELb0ELb0ELb0ELb1ELb1ELb1ELb1ELb0EEENS1_21CollectiveEpilogueFwdINS6_IJSA_SC_SB_EEES9_SE_SG_Li256ELb1ELb1ELb1ELb0EEENS1_36VarlenDynamicPersistentTileSchedulerILi128ELi112ELi256ELi128ELb1ELb1ELb1ELb1ELb1ELb1EEEEEEEEEvNT_6ParamsE,"ax",@progbits
	.align	128
.text._ZN7cutlass13device_kernelIN5flash11enable_sm90INS1_16FlashAttnFwdSm90INS1_25CollectiveMainloopFwdSm90ILi2EN4cute5tupleIJNS5_1CILi1EEES8_S8_EEENS6_IJNS7_ILi128EEENS7_ILi112EEENS7_ILi192EEEEEELi192ENS_6half_tEfNS_4arch4Sm90ELb1ELb0ELb0ELb1ELb0ELb0ELb0ELb1ELb1ELb1ELb1ELb0EEENS1_21CollectiveEpilogueFwdINS6_IJSA_SC_SB_EEES9_SE_SG_Li256ELb1ELb1ELb1ELb0EEENS1_36VarlenDynamicPersistentTileSchedulerILi128ELi112ELi256ELi128ELb1ELb1ELb1ELb1ELb1ELb1EEEEEEEEEvNT_6ParamsE:
        .type           _ZN7cutlass13device_kernelIN5flash11enable_sm90INS1_16FlashAttnFwdSm90INS1_25CollectiveMainloopFwdSm90ILi2EN4cute5tupleIJNS5_1CILi1EEES8_S8_EEENS6_IJNS7_ILi128EEENS7_ILi112EEENS7_ILi192EEEEEELi192ENS_6half_tEfNS_4arch4Sm90ELb1ELb0ELb0ELb1ELb0ELb0ELb0ELb1ELb1ELb1ELb1ELb0EEENS1_21CollectiveEpilogueFwdINS6_IJSA_SC_SB_EEES9_SE_SG_Li256ELb1ELb1ELb1ELb0EEENS1_36VarlenDynamicPersistentTileSchedulerILi128ELi112ELi256ELi128ELb1ELb1ELb1ELb1ELb1ELb1EEEEEEEEEvNT_6ParamsE,@function
        .size           _ZN7cutlass13device_kernelIN5flash11enable_sm90INS1_16FlashAttnFwdSm90INS1_25CollectiveMainloopFwdSm90ILi2EN4cute5tupleIJNS5_1CILi1EEES8_S8_EEENS6_IJNS7_ILi128EEENS7_ILi112EEENS7_ILi192EEEEEELi192ENS_6half_tEfNS_4arch4Sm90ELb1ELb0ELb0ELb1ELb0ELb0ELb0ELb1ELb1ELb1ELb1ELb0EEENS1_21CollectiveEpilogueFwdINS6_IJSA_SC_SB_EEES9_SE_SG_Li256ELb1ELb1ELb1ELb0EEENS1_36VarlenDynamicPersistentTileSchedulerILi128ELi112ELi256ELi128ELb1ELb1ELb1ELb1ELb1ELb1EEEEEEEEEvNT_6ParamsE,(.L_x_16 - _ZN7cutlass13device_kernelIN5flash11enable_sm90INS1_16FlashAttnFwdSm90INS1_25CollectiveMainloopFwdSm90ILi2EN4cute5tupleIJNS5_1CILi1EEES8_S8_EEENS6_IJNS7_ILi128EEENS7_ILi112EEENS7_ILi192EEEEEELi192ENS_6half_tEfNS_4arch4Sm90ELb1ELb0ELb0ELb1ELb0ELb0ELb0ELb1ELb1ELb1ELb1ELb0EEENS1_21CollectiveEpilogueFwdINS6_IJSA_SC_SB_EEES9_SE_SG_Li256ELb1ELb1ELb1ELb0EEENS1_36VarlenDynamicPersistentTileSchedulerILi128ELi112ELi256ELi128ELb1ELb1ELb1ELb1ELb1ELb1EEEEEEEEEvNT_6ParamsE)
        .other          _ZN7cutlass13device_kernelIN5flash11enable_sm90INS1_16FlashAttnFwdSm90INS1_25CollectiveMainloopFwdSm90ILi2EN4cute5tupleIJNS5_1CILi1EEES8_S8_EEENS6_IJNS7_ILi128EEENS7_ILi112EEENS7_ILi192EEEEEELi192ENS_6half_tEfNS_4arch4Sm90ELb1ELb0ELb0ELb1ELb0ELb0ELb0ELb1ELb1ELb1ELb1ELb0EEENS1_21CollectiveEpilogueFwdINS6_IJSA_SC_SB_EEES9_SE_SG_Li256ELb1ELb1ELb1ELb0EEENS1_36VarlenDynamicPersistentTileSchedulerILi128ELi112ELi256ELi128ELb1ELb1ELb1ELb1ELb1ELb1EEEEEEEEEvNT_6ParamsE,@"STO_CUDA_ENTRY STV_DEFAULT"
_ZN7cutlass13device_kernelIN5flash11enable_sm90INS1_16FlashAttnFwdSm90INS1_25CollectiveMainloopFwdSm90ILi2EN4cute5tupleIJNS5_1CILi1EEES8_S8_EEENS6_IJNS7_ILi128EEENS7_ILi112EEENS7_ILi192EEEEEELi192ENS_6half_tEfNS_4arch4Sm90ELb1ELb0ELb0ELb1ELb0ELb0ELb0ELb1ELb1ELb1ELb1ELb0EEENS1_21CollectiveEpilogueFwdINS6_IJSA_SC_SB_EEES9_SE_SG_Li256ELb1ELb1ELb1ELb0EEENS1_36VarlenDynamicPersistentTileSchedulerILi128ELi112ELi256ELi128ELb1ELb1ELb1ELb1ELb1ELb1EEEEEEEEEvNT_6ParamsE:
[----:B------:R-:W-:Y:S01]  /*0000*/  LDC R1, c[0x0][0x37c] ;  /* 0x0000df00ff017b82 */ /* 0x000fe20000000800 */
[----:B------:R-:W-:Y:S05]  /*0010*/  EXIT ;  /* 0x000000000000794d */ /* 0x000fea0003800000 */
.L_x_7:
        /* <DEDUP_REMOVED lines=14> */
.L_x_16:


//--------------------- .text._ZN7cutlass13device_kernelIN5flash11enable_sm90INS1_16FlashAttnFwdSm90INS1_25CollectiveMainloopFwdSm90ILi2EN4cute5tupleIJNS5_1CILi1EEES8_S8_EEENS6_IJNS7_ILi128EEENS7_ILi112EEENS7_ILi192EEEEEELi192ENS_6half_tEfNS_4arch4Sm90ELb1ELb0ELb0ELb1ELb0ELb1ELb0ELb1ELb1ELb1ELb1ELb0EEENS1_21CollectiveEpilogueFwdINS6_IJSA_SC_SB_EEES9_SE_SG_Li256ELb1ELb1ELb1ELb0EEENS1_36VarlenDynamicPersistentTileSchedulerILi128ELi112ELi256ELi128ELb1ELb1ELb1ELb1ELb1ELb1EEEEEEEEEvNT_6ParamsE --------------------------
	.section	.text._ZN7cutlass13device_kernelIN5flash11enable_sm90INS1_16FlashAttnFwdSm90INS1_25CollectiveMainloopFwdSm90ILi2EN4cute5tupleIJNS5_1CILi1EEES8_S8_EEENS6_IJNS7_ILi128EEENS7_ILi112EEENS7_ILi192EEEEEELi192ENS_6half_tEfNS_4arch4Sm90ELb1ELb0ELb0ELb1ELb0ELb1ELb0ELb1ELb1ELb1ELb1ELb0EEENS1_21CollectiveEpilogueFwdINS6_IJSA_SC_SB_EEES9_SE_SG_Li256ELb1ELb1ELb1ELb0EEENS1_36VarlenDynamicPersistentTileSchedulerILi128ELi112ELi256ELi128ELb1ELb1ELb1ELb1ELb1ELb1EEEEEEEEEvNT_6ParamsE,"ax",@progbits
	.align	128
.text._ZN7cutlass13device_kernelIN5flash11enable_sm90INS1_16FlashAttnFwdSm90INS1_25CollectiveMainloopFwdSm90ILi2EN4cute5tupleIJNS5_1CILi1EEES8_S8_EEENS6_IJNS7_ILi128EEENS7_ILi112EEENS7_ILi192EEEEEELi192ENS_6half_tEfNS_4arch4Sm90ELb1ELb0ELb0ELb1ELb0ELb1ELb0ELb1ELb1ELb1ELb1ELb0EEENS1_21CollectiveEpilogueFwdINS6_IJSA_SC_SB_EEES9_SE_SG_Li256ELb1ELb1ELb1ELb0EEENS1_36VarlenDynamicPersistentTileSchedulerILi128ELi112ELi256ELi128ELb1ELb1ELb1ELb1ELb1ELb1EEEEEEEEEvNT_6ParamsE:
        .type           _ZN7cutlass13device_kernelIN5flash11enable_sm90INS1_16FlashAttnFwdSm90INS1_25CollectiveMainloopFwdSm90ILi2EN4cute5tupleIJNS5_1CILi1EEES8_S8_EEENS6_IJNS7_ILi128EEENS7_ILi112EEENS7_ILi192EEEEEELi192ENS_6half_tEfNS_4arch4Sm90ELb1ELb0ELb0ELb1ELb0ELb1ELb0ELb1ELb1ELb1ELb1ELb0EEENS1_21CollectiveEpilogueFwdINS6_IJSA_SC_SB_EEES9_SE_SG_Li256ELb1ELb1ELb1ELb0EEENS1_36VarlenDynamicPersistentTileSchedulerILi128ELi112ELi256ELi128ELb1ELb1ELb1ELb1ELb1ELb1EEEEEEEEEvNT_6ParamsE,@function
        .size           _ZN7cutlass13device_kernelIN5flash11enable_sm90INS1_16FlashAttnFwdSm90INS1_25CollectiveMainloopFwdSm90ILi2EN4cute5tupleIJNS5_1CILi1EEES8_S8_EEENS6_IJNS7_ILi128EEENS7_ILi112EEENS7_ILi192EEEEEELi192ENS_6half_tEfNS_4arch4Sm90ELb1ELb0ELb0ELb1ELb0ELb1ELb0ELb1ELb1ELb1ELb1ELb0EEENS1_21CollectiveEpilogueFwdINS6_IJSA_SC_SB_EEES9_SE_SG_Li256ELb1ELb1ELb1ELb0EEENS1_36VarlenDynamicPersistentTileSchedulerILi128ELi112ELi256ELi128ELb1ELb1ELb1ELb1ELb1ELb1EEEEEEEEEvNT_6ParamsE,(.L_x_17 - _ZN7cutlass13device_kernelIN5flash11enable_sm90INS1_16FlashAttnFwdSm90INS1_25CollectiveMainloopFwdSm90ILi2EN4cute5tupleIJNS5_1CILi1EEES8_S8_EEENS6_IJNS7_ILi128EEENS7_ILi112EEENS7_ILi192EEEEEELi192ENS_6half_tEfNS_4arch4Sm90ELb1ELb0ELb0ELb1ELb0ELb1ELb0ELb1ELb1ELb1ELb1ELb0EEENS1_21CollectiveEpilogueFwdINS6_IJSA_SC_SB_EEES9_SE_SG_Li256ELb1ELb1ELb1ELb0EEENS1_36VarlenDynamicPersistentTileSchedulerILi128ELi112ELi256ELi128ELb1ELb1ELb1ELb1ELb1ELb1EEEEEEEEEvNT_6ParamsE)
        .other          _ZN7cutlass13device_kernelIN5flash11enable_sm90INS1_16FlashAttnFwdSm90INS1_25CollectiveMainloopFwdSm90ILi2EN4cute5tupleIJNS5_1CILi1EEES8_S8_EEENS6_IJNS7_ILi128EEENS7_ILi112EEENS7_ILi192EEEEEELi192ENS_6half_tEfNS_4arch4Sm90ELb1ELb0ELb0ELb1ELb0ELb1ELb0ELb1ELb1ELb1ELb1ELb0EEENS1_21CollectiveEpilogueFwdINS6_IJSA_SC_SB_EEES9_SE_SG_Li256ELb1ELb1ELb1ELb0EEENS1_36VarlenDynamicPersistentTileSchedulerILi128ELi112ELi256ELi128ELb1ELb1ELb1ELb1ELb1ELb1EEEEEEEEEvNT_6ParamsE,@"STO_CUDA_ENTRY STV_DEFAULT"
_ZN7cutlass13device_kernelIN5flash11enable_sm90INS1_16FlashAttnFwdSm90INS1_25CollectiveMainloopFwdSm90ILi2EN4cute5tupleIJNS5_1CILi1EEES8_S8_EEENS6_IJNS7_ILi128EEENS7_ILi112EEENS7_ILi192EEEEEELi192ENS_6half_tEfNS_4arch4Sm90ELb1ELb0ELb0ELb1ELb0ELb1ELb0ELb1ELb1ELb1ELb1ELb0EEENS1_21CollectiveEpilogueFwdINS6_IJSA_SC_SB_EEES9_SE_SG_Li256ELb1ELb1ELb1ELb0EEENS1_36VarlenDynamicPersistentTileSchedulerILi128ELi112ELi256ELi128ELb1ELb1ELb1ELb1ELb1ELb1EEEEEEEEEvNT_6ParamsE:
[----:B------:R-:W-:Y:S01]  /*0000*/  LDC R1, c[0x0][0x37c] ;  /* 0x0000df00ff017b82 */ /* 0x000fe20000000800 */
[----:B------:R-:W-:Y:S05]  /*0010*/  EXIT ;  /* 0x000000000000794d */ /* 0x000fea0003800000 */
.L_x_8:
        /* <DEDUP_REMOVED lines=14> */
.L_x_17:


//--------------------- .nv.shared.reserved.0     --------------------------
	.section	.nv.shared.reserved.0,"aw",@nobits
	.weak		__nv_reservedSMEM_offset_0_alias
	.size		__nv_reservedSMEM_offset_0_alias, 0, 64
	.other		__nv_reservedSMEM_offset_0_alias,@"STO_CUDA_RESERVED_SHARED STV_DEFAULT"
__nv_reservedSMEM_offset_0_alias:
	.zero		0
	.zero		64


//--------------------- .nv.global                --------------------------
	.section	.nv.global,"aw",@nobits
.nv.global:
	.type		_ZN72_INTERNAL_8379c483_36_flash_fwd_hdim192_fp16_split_sm90_cu_ceb34e2a_37054cute1_E,@object
	.size		_ZN72_INTERNAL_8379c483_36_flash_fwd_hdim192_fp16_split_sm90_cu_ceb34e2a_37054cute1_E,(_ZN72_INTERNAL_8379c483_36_flash_fwd_hdim192_fp16_split_sm90_cu_ceb34e2a_37054cuda3std3__45__cpo6cbeginE - _ZN72_INTERNAL_8379c483_36_flash_fwd_hdim192_fp16_split_sm90_cu_ceb34e2a_37054cute1_E)
_ZN72_INTERNAL_8379c483_36_flash_fwd_hdim192_fp16_split_sm90_cu_ceb34e2a_37054cute1_E:
	.zero		1
	.type		_ZN72_INTERNAL_8379c483_36_flash_fwd_hdim192_fp16_split_sm90_cu_ceb34e2a_37054cuda3std3__45__cpo6cbeginE,@object
	.size		_ZN72_INTERNAL_8379c483_36_flash_fwd_hdim192_fp16_split_sm90_cu_ceb34e2a_37054cuda3std3__45__cpo6cbeginE,(_ZN72_INTERNAL_8379c483_36_flash_fwd_hdim192_fp16_split_sm90_cu_ceb34e2a_37054cuda3std3__48in_placeE - _ZN72_INTERNAL_8379c483_36_flash_fwd_hdim192_fp16_split_sm90_cu_ceb34e2a_37054cuda3std3__45__cpo6cbeginE)
_ZN72_INTERNAL_8379c483_36_flash_fwd_hdim192_fp16_split_sm90_cu_ceb34e2a_37054cuda3std3__45__cpo6cbeginE:
	.zero		1
	.type		_ZN72_INTERNAL_8379c483_36_flash_fwd_hdim192_fp16_split_sm90_cu_ceb34e2a_37054cuda3std3__48in_placeE,@object
	.size		_ZN72_INTERNAL_8379c483_36_flash_fwd_hdim192_fp16_split_sm90_cu_ceb34e2a_37054cuda3std3__48in_placeE,(_ZN72_INTERNAL_8379c483_36_flash_fwd_hdim192_fp16_split_sm90_cu_ceb34e2a_37054cuda3std6ranges3__45__cpo9iter_moveE - _ZN72_INTERNAL_8379c483_36_flash_fwd_hdim192_fp16_split_sm90_cu_ceb34e2a_37054cuda3std3__48in_placeE)
_ZN72_INTERNAL_8379c483_36_flash_fwd_hdim192_fp16_split_sm90_cu_ceb34e2a_37054cuda3std3__48in_placeE:
	.zero		1
	.type		_ZN72_INTERNAL_8379c483_36_flash_fwd_hdim192_fp16_split_sm90_cu_ceb34e2a_37054cuda3std6ranges3__45__cpo9iter_moveE,@object
	.size		_ZN72_INTERNAL_8379c483_36_flash_fwd_hdim192_fp16_split_sm90_cu_ceb34e2a_37054cuda3std6ranges3__45__cpo9iter_moveE,(_ZN72_INTERNAL_8379c483_36_flash_fwd_hdim192_fp16_split_sm90_cu_ceb34e2a_37054cuda3std3__45__cpo5beginE - _ZN72_INTERNAL_8379c483_36_flash_fwd_hdim192_fp16_split_sm90_cu_ceb34e2a_37054cuda3std6ranges3__45__cpo9iter_moveE)
_ZN72_INTERNAL_8379c483_36_flash_fwd_hdim192_fp16_split_sm90_cu_ceb34e2a_37054cuda3std6ranges3__45__cpo9iter_moveE:
	.zero		1
	.type		_ZN72_INTERNAL_8379c483_36_flash_fwd_hdim192_fp16_split_sm90_cu_ceb34e2a_37054cuda3std3__45__cpo5beginE,@object
	.size		_ZN72_INTERNAL_8379c483_36_flash_fwd_hdim192_fp16_split_sm90_cu_ceb34e2a_37054cuda3std3__45__cpo5beginE,(_ZN72_INTERNAL_8379c483_36_flash_fwd_hdim192_fp16_split_sm90_cu_ceb34e2a_37054cuda3std3__474_GLOBAL__N__8379c483_36_flash_fwd_hdim192_fp16_split_sm90_cu_ceb34e2a_37056ignoreE - _ZN72_INTERNAL_8379c483_36_flash_fwd_hdim192_fp16_split_sm90_cu_ceb34e2a_37054cuda3std3__45__cpo5beginE)
_ZN72_INTERNAL_8379c483_36_flash_fwd_hdim192_fp16_split_sm90_cu_ceb34e2a_37054cuda3std3__45__cpo5beginE:
	.zero		1
	.type		_ZN72_INTERNAL_8379c483_36_flash_fwd_hdim192_fp16_split_sm90_cu_ceb34e2a_37054cuda3std3__474_GLOBAL__N__8379c483_36_flash_fwd_hdim192_fp16_split_sm90_cu_ceb34e2a_37056ignoreE,@object
	.size		_ZN72_INTERNAL_8379c483_36_flash_fwd_hdim192_fp16_split_sm90_cu_ceb34e2a_37054cuda3std3__474_GLOBAL__N__8379c483_36_flash_fwd_hdim192_fp16_split_sm90_cu_ceb34e2a_37056ignoreE,(_ZN72_INTERNAL_8379c483_36_flash_fwd_hdim192_fp16_split_sm90_cu_ceb34e2a_37054cute7productE - _ZN72_INTERNAL_8379c483_36_flash_fwd_hdim192_fp16_split_sm90_cu_ceb34e2a_37054cuda3std3__474_GLOBAL__N__8379c483_36_flash_fwd_hdim192_fp16_split_sm90_cu_ceb34e2a_37056ignoreE)
_ZN72_INTERNAL_8379c483_36_flash_fwd_hdim192_fp16_split_sm90_cu_ceb34e2a_37054cuda3std3__474_GLOBAL__N__8379c483_36_flash_fwd_hdim192_fp16_split_sm90_cu_ceb34e2a_37056ignoreE:
	.zero		1
	.type		_ZN72_INTERNAL_8379c483_36_flash_fwd_hdim192_fp16_split_sm90_cu_ceb34e2a_37054cute7productE,@object
	.size		_ZN72_INTERNAL_8379c483_36_flash_fwd_hdim192_fp16_split_sm90_cu_ceb34e2a_37054cute7productE,(_ZN72_INTERNAL_8379c483_36_flash_fwd_hdim192_fp16_split_sm90_cu_ceb34e2a_37054cuda3std3__45__cpo3endE - _ZN72_INTERNAL_8379c483_36_flash_fwd_hdim192_fp16_split_sm90_cu_ceb34e2a_37054cute7productE)
_ZN72_INTERNAL_8379c483_36_flash_fwd_hdim192_fp16_split_sm90_cu_ceb34e2a_37054cute7productE:
	.zero		1
	.type		_ZN72_INTERNAL_8379c483_36_flash_fwd_hdim192_fp16_split_sm90_cu_ceb34e2a_37054cuda3std3__45__cpo3endE,@object
	.size		_ZN72_INTERNAL_8379c483_36_flash_fwd_hdim192_fp16_split_sm90_cu_ceb34e2a_37054cuda3std3__45__cpo3endE,(_ZN72_INTERNAL_8379c483_36_flash_fwd_hdim192_fp16_split_sm90_cu_ceb34e2a_37054cuda3std3__419piecewise_constructE - _ZN72_INTERNAL_8379c483_36_flash_fwd_hdim192_fp16_split_sm90_cu_ceb34e2a_37054cuda3std3__45__cpo3endE)
_ZN72_INTERNAL_8379c483_36_flash_fwd_hdim192_fp16_split_sm90_cu_ceb34e2a_37054cuda3std3__45__cpo3endE:
	.zero		1
	.type		_ZN72_INTERNAL_8379c483_36_flash_fwd_hdim192_fp16_split_sm90_cu_ceb34e2a_37054cuda3std3__419piecewise_constructE,@object
	.size		_ZN72_INTERNAL_8379c483_36_flash_fwd_hdim192_fp16_split_sm90_cu_ceb34e2a_37054cuda3std3__419piecewise_constructE,(_ZN72_INTERNAL_8379c483_36_flash_fwd_hdim192_fp16_split_sm90_cu_ceb34e2a_37054cuda3std3__45__cpo4cendE - _ZN72_INTERNAL_8379c483_36_flash_fwd_hdim192_fp16_split_sm90_cu_ceb34e2a_37054cuda3std3__419piecewise_constructE)
_ZN72_INTERNAL_8379c483_36_flash_fwd_hdim192_fp16_split_sm90_cu_ceb34e2a_37054cuda3std3__419piecewise_constructE:
	.zero		1
	.type		_ZN72_INTERNAL_8379c483_36_flash_fwd_hdim192_fp16_split_sm90_cu_ceb34e2a_37054cuda3std3__45__cpo4cendE,@object
	.size		_ZN72_INTERNAL_8379c483_36_flash_fwd_hdim192_fp16_split_sm90_cu_ceb34e2a_37054cuda3std3__45__cpo4cendE,(_ZN72_INTERNAL_8379c483_36_flash_fwd_hdim192_fp16_split_sm90_cu_ceb34e2a_37054cuda3std6ranges3__45__cpo4swapE - _ZN72_INTERNAL_8379c483_36_flash_fwd_hdim192_fp16_split_sm90_cu_ceb34e2a_37054cuda3std3__45__cpo4cendE)
_ZN72_INTERNAL_8379c483_36_flash_fwd_hdim192_fp16_split_sm90_cu_ceb34e2a_37054cuda3std3__45__cpo4cendE:
	.zero		1
	.type		_ZN72_INTERNAL_8379c483_36_flash_fwd_hdim192_fp16_split_sm90_cu_ceb34e2a_37054cuda3std6ranges3__45__cpo4swapE,@object
	.size		_ZN72_INTERNAL_8379c483_36_flash_fwd_hdim192_fp16_split_sm90_cu_ceb34e2a_37054cuda3std6ranges3__45__cpo4swapE,(.L_7 - _ZN72_INTERNAL_8379c483_36_flash_fwd_hdim192_fp16_split_sm90_cu_ceb34e2a_37054cuda3std6ranges3__45__cpo4swapE)
_ZN72_INTERNAL_8379c483_36_flash_fwd_hdim192_fp16_split_sm90_cu_ceb34e2a_37054cuda3std6ranges3__45__cpo4swapE:
	.zero		1
.L_7:


//--------------------- .nv.constant0._ZN7cutlass13device_kernelIN5flash11enable_sm90INS1_16FlashAttnFwdSm90INS1_25CollectiveMainloopFwdSm90ILi2EN4cute5tupleIJNS5_1CILi1EEES8_S8_EEENS6_IJNS7_ILi128EEENS7_ILi112EEENS7_ILi192EEEEEELi192ENS_6half_tEfNS_4arch4Sm90ELb0ELb0ELb0ELb0ELb0ELb0ELb0ELb1ELb1ELb1ELb1ELb0EEENS1_21CollectiveEpilogueFwdINS6_IJSA_SC_SB_EEES9_SE_SG_Li256ELb0ELb1ELb1ELb0EEENS1_19SingleTileSchedulerILb0ELb1ELb1ELi128EEEEEEEEEvNT_6ParamsE --------------------------
	.section	.nv.constant0._ZN7cutlass13device_kernelIN5flash11enable_sm90INS1_16FlashAttnFwdSm90INS1_25CollectiveMainloopFwdSm90ILi2EN4cute5tupleIJNS5_1CILi1EEES8_S8_EEENS6_IJNS7_ILi128EEENS7_ILi112EEENS7_ILi192EEEEEELi192ENS_6half_tEfNS_4arch4Sm90ELb0ELb0ELb0ELb0ELb0ELb0ELb0ELb1ELb1ELb1ELb1ELb0EEENS1_21CollectiveEpilogueFwdINS6_IJSA_SC_SB_EEES9_SE_SG_Li256ELb0ELb1ELb1ELb0EEENS1_19SingleTileSchedulerILb0ELb1ELb1ELi128EEEEEEEEEvNT_6ParamsE,"a",@progbits
	.sectionflags	@""
	.align	4
.nv.constant0._ZN7cutlass13device_kernelIN5flash11enable_sm90INS1_16FlashAttnFwdSm90INS1_25CollectiveMainloopFwdSm90ILi2EN4cute5tupleIJNS5_1CILi1EEES8_S8_EEENS6_IJNS7_ILi128EEENS7_ILi112EEENS7_ILi192EEEEEELi192ENS_6half_tEfNS_4arch4Sm90ELb0ELb0ELb0ELb0ELb0ELb0ELb0ELb1ELb1ELb1ELb1ELb0EEENS1_21CollectiveEpilogueFwdINS6_IJSA_SC_SB_EEES9_SE_SG_Li256ELb0ELb1ELb1ELb0EEENS1_19SingleTileSchedulerILb0ELb1ELb1ELi128EEEEEEEEEvNT_6ParamsE:
	.zero		3456


//--------------------- .nv.constant0._ZN7cutlass13device_kernelIN5flash11enable_sm90INS1_16FlashAttnFwdSm90INS1_25CollectiveMainloopFwdSm90ILi2EN4cute5tupleIJNS5_1CILi1EEES8_S8_EEENS6_IJNS7_ILi128EEENS7_ILi112EEENS7_ILi192EEEEEELi192ENS_6half_tEfNS_4arch4Sm90ELb0ELb0ELb0ELb1ELb0ELb0ELb0ELb1ELb1ELb1ELb1ELb0EEENS1_21CollectiveEpilogueFwdINS6_IJSA_SC_SB_EEES9_SE_SG_Li256ELb1ELb1ELb1ELb0EEENS1_36VarlenDynamicPersistentTileSchedulerILi128ELi112ELi256ELi128ELb1ELb1ELb1ELb0ELb1ELb1EEEEEEEEEvNT_6ParamsE --------------------------
	.section	.nv.constant0._ZN7cutlass13device_kernelIN5flash11enable_sm90INS1_16FlashAttnFwdSm90INS1_25CollectiveMainloopFwdSm90ILi2EN4cute5tupleIJNS5_1CILi1EEES8_S8_EEENS6_IJNS7_ILi128EEENS7_ILi112EEENS7_ILi192EEEEEELi192ENS_6half_tEfNS_4arch4Sm90ELb0ELb0ELb0ELb1ELb0ELb0ELb0ELb1ELb1ELb1ELb1ELb0EEENS1_21CollectiveEpilogueFwdINS6_IJSA_SC_SB_EEES9_SE_SG_Li256ELb1ELb1ELb1ELb0EEENS1_36VarlenDynamicPersistentTileSchedulerILi128ELi112ELi256ELi128ELb1ELb1ELb1ELb0ELb1ELb1EEEEEEEEEvNT_6ParamsE,"a",@progbits
	.sectionflags	@""
	.align	4
.nv.constant0._ZN7cutlass13device_kernelIN5flash11enable_sm90INS1_16FlashAttnFwdSm90INS1_25CollectiveMainloopFwdSm90ILi2EN4cute5tupleIJNS5_1CILi1EEES8_S8_EEENS6_IJNS7_ILi128EEENS7_ILi112EEENS7_ILi192EEEEEELi192ENS_6half_tEfNS_4arch4Sm90ELb0ELb0ELb0ELb1ELb0ELb0ELb0ELb1ELb1ELb1ELb1ELb0EEENS1_21CollectiveEpilogueFwdINS6_IJSA_SC_SB_EEES9_SE_SG_Li256ELb1ELb1ELb1ELb0EEENS1_36VarlenDynamicPersistentTileSchedulerILi128ELi112ELi256ELi128ELb1ELb1ELb1ELb0ELb1ELb1EEEEEEEEEvNT_6ParamsE:
	.zero		3584


//--------------------- .nv.constant0._ZN7cutlass13device_kernelIN5flash11enable_sm90INS1_16FlashAttnFwdSm90INS1_25CollectiveMainloopFwdSm90ILi2EN4cute5tupleIJNS5_1CILi1EEES8_S8_EEENS6_IJNS7_ILi128EEENS7_ILi112EEENS7_ILi192EEEEEELi192ENS_6half_tEfNS_4arch4Sm90ELb0ELb0ELb0ELb1ELb0ELb1ELb0ELb1ELb1ELb1ELb1ELb0EEENS1_21CollectiveEpilogueFwdINS6_IJSA_SC_SB_EEES9_SE_SG_Li256ELb1ELb1ELb1ELb0EEENS1_36VarlenDynamicPersistentTileSchedulerILi128ELi112ELi256ELi128ELb1ELb1ELb1ELb0ELb1ELb1EEEEEEEEEvNT_6ParamsE --------------------------
	.section	.nv.constant0._ZN7cutlass13device_kernelIN5flash11enable_sm90INS1_16FlashAttnFwdSm90INS1_25CollectiveMainloopFwdSm90ILi2EN4cute5tupleIJNS5_1CILi1EEES8_S8_EEENS6_IJNS7_ILi128EEENS7_ILi112EEENS7_ILi192EEEEEELi192ENS_6half_tEfNS_4arch4Sm90ELb0ELb0ELb0ELb1ELb0ELb1ELb0ELb1ELb1ELb1ELb1ELb0EEENS1_21CollectiveEpilogueFwdINS6_IJSA_SC_SB_EEES9_SE_SG_Li256ELb1ELb1ELb1ELb0EEENS1_36VarlenDynamicPersistentTileSchedulerILi128ELi112ELi256ELi128ELb1ELb1ELb1ELb0ELb1ELb1EEEEEEEEEvNT_6ParamsE,"a",@progbits
	.sectionflags	@""
	.align	4
.nv.constant0._ZN7cutlass13device_kernelIN5flash11enable_sm90INS1_16FlashAttnFwdSm90INS1_25CollectiveMainloopFwdSm90ILi2EN4cute5tupleIJNS5_1CILi1EEES8_S8_EEENS6_IJNS7_ILi128EEENS7_ILi112EEENS7_ILi192EEEEEELi192ENS_6half_tEfNS_4arch4Sm90ELb0ELb0ELb0ELb1ELb0ELb1ELb0ELb1ELb1ELb1ELb1ELb0EEENS1_21CollectiveEpilogueFwdINS6_IJSA_SC_SB_EEES9_SE_SG_Li256ELb1ELb1ELb1ELb0EEENS1_36VarlenDynamicPersistentTileSchedulerILi128ELi112ELi256ELi128ELb1ELb1ELb1ELb0ELb1ELb1EEEEEEEEEvNT_6ParamsE:
	.zero		3584


//--------------------- .nv.constant0._ZN7cutlass13device_kernelIN5flash11enable_sm90INS1_16FlashAttnFwdSm90INS1_25CollectiveMainloopFwdSm90ILi2EN4cute5tupleIJNS5_1CILi1EEES8_S8_EEENS6_IJNS7_ILi128EEENS7_ILi96EEENS7_ILi192EEEEEELi192ENS_6half_tEfNS_4arch4Sm90ELb0ELb1ELb0ELb0ELb0ELb0ELb0ELb1ELb1ELb1ELb1ELb0EEENS1_21CollectiveEpilogueFwdINS6_IJSA_SC_SB_EEES9_SE_SG_Li256ELb0ELb1ELb1ELb0EEENS1_19SingleTileSchedulerILb0ELb1ELb1ELi128EEEEEEEEEvNT_6ParamsE --------------------------
	.section	.nv.constant0._ZN7cutlass13device_kernelIN5flash11enable_sm90INS1_16FlashAttnFwdSm90INS1_25CollectiveMainloopFwdSm90ILi2EN4cute5tupleIJNS5_1CILi1EEES8_S8_EEENS6_IJNS7_ILi128EEENS7_ILi96EEENS7_ILi192EEEEEELi192ENS_6half_tEfNS_4arch4Sm90ELb0ELb1ELb0ELb0ELb0ELb0ELb0ELb1ELb1ELb1ELb1ELb0EEENS1_21CollectiveEpilogueFwdINS6_IJSA_SC_SB_EEES9_SE_SG_Li256ELb0ELb1ELb1ELb0EEENS1_19SingleTileSchedulerILb0ELb1ELb1ELi128EEEEEEEEEvNT_6ParamsE,"a",@progbits
	.sectionflags	@""
	.align	4
.nv.constant0._ZN7cutlass13device_kernelIN5flash11enable_sm90INS1_16FlashAttnFwdSm90INS1_25CollectiveMainloopFwdSm90ILi2EN4cute5tupleIJNS5_1CILi1EEES8_S8_EEENS6_IJNS7_ILi128EEENS7_ILi96EEENS7_ILi192EEEEEELi192ENS_6half_tEfNS_4arch4Sm90ELb0ELb1ELb0ELb0ELb0ELb0ELb0ELb1ELb1ELb1ELb1ELb0EEENS1_21CollectiveEpilogueFwdINS6_IJSA_SC_SB_EEES9_SE_SG_Li256ELb0ELb1ELb1ELb0EEENS1_19SingleTileSchedulerILb0ELb1ELb1ELi128EEEEEEEEEvNT_6ParamsE:
	.zero		3456


//--------------------- .nv.constant0._ZN7cutlass13device_kernelIN5flash11enable_sm90INS1_16FlashAttnFwdSm90INS1_25CollectiveMainloopFwdSm90ILi2EN4cute5tupleIJNS5_1CILi1EEES8_S8_EEENS6_IJNS7_ILi128EEENS7_ILi96EEENS7_ILi192EEEEEELi192ENS_6half_tEfNS_4arch4Sm90ELb0ELb1ELb0ELb1ELb0ELb0ELb0ELb1ELb1ELb1ELb1ELb0EEENS1_21CollectiveEpilogueFwdINS6_IJSA_SC_SB_EEES9_SE_SG_Li256ELb1ELb1ELb1ELb0EEENS1_36VarlenDynamicPersistentTileSchedulerILi128ELi96ELi256ELi128ELb1ELb1ELb1ELb1ELb0ELb1EEEEEEEEEvNT_6ParamsE --------------------------
	.section	.nv.constant0._ZN7cutlass13device_kernelIN5flash11enable_sm90INS1_16FlashAttnFwdSm90INS1_25CollectiveMainloopFwdSm90ILi2EN4cute5tupleIJNS5_1CILi1EEES8_S8_EEENS6_IJNS7_ILi128EEENS7_ILi96EEENS7_ILi192EEEEEELi192ENS_6half_tEfNS_4arch4Sm90ELb0ELb1ELb0ELb1ELb0ELb0ELb0ELb1ELb1ELb1ELb1ELb0EEENS1_21CollectiveEpilogueFwdINS6_IJSA_SC_SB_EEES9_SE_SG_Li256ELb1ELb1ELb1ELb0EEENS1_36VarlenDynamicPersistentTileSchedulerILi128ELi96ELi256ELi128ELb1ELb1ELb1ELb1ELb0ELb1EEEEEEEEEvNT_6ParamsE,"a",@progbits
	.sectionflags	@""
	.align	4
.nv.constant0._ZN7cutlass13device_kernelIN5flash11enable_sm90INS1_16FlashAttnFwdSm90INS1_25CollectiveMainloopFwdSm90ILi2EN4cute5tupleIJNS5_1CILi1EEES8_S8_EEENS6_IJNS7_ILi128EEENS7_ILi96EEENS7_ILi192EEEEEELi192ENS_6half_tEfNS_4arch4Sm90ELb0ELb1ELb0ELb1ELb0ELb0ELb0ELb1ELb1ELb1ELb1ELb0EEENS1_21CollectiveEpilogueFwdINS6_IJSA_SC_SB_EEES9_SE_SG_Li256ELb1ELb1ELb1ELb0EEENS1_36VarlenDynamicPersistentTileSchedulerILi128ELi96ELi256ELi128ELb1ELb1ELb1ELb1ELb0ELb1EEEEEEEEEvNT_6ParamsE:
	.zero		3584


//--------------------- .nv.constant0._ZN7cutlass13device_kernelIN5flash11enable_sm90INS1_16FlashAttnFwdSm90INS1_25CollectiveMainloopFwdSm90ILi2EN4cute5tupleIJNS5_1CILi1EEES8_S8_EEENS6_IJNS7_ILi128EEENS7_ILi96EEENS7_ILi192EEEEEELi192ENS_6half_tEfNS_4arch4Sm90ELb0ELb1ELb0ELb1ELb0ELb1ELb0ELb1ELb1ELb1ELb1ELb0EEENS1_21CollectiveEpilogueFwdINS6_IJSA_SC_SB_EEES9_SE_SG_Li256ELb1ELb1ELb1ELb0EEENS1_36VarlenDynamicPersistentTileSchedulerILi128ELi96ELi256ELi128ELb1ELb1ELb1ELb1ELb0ELb1EEEEEEEEEvNT_6ParamsE --------------------------
	.section	.nv.constant0._ZN7cutlass13device_kernelIN5flash11enable_sm90INS1_16FlashAttnFwdSm90INS1_25CollectiveMainloopFwdSm90ILi2EN4cute5tupleIJNS5_1CILi1EEES8_S8_EEENS6_IJNS7_ILi128EEENS7_ILi96EEENS7_ILi192EEEEEELi192ENS_6half_tEfNS_4arch4Sm90ELb0ELb1ELb0ELb1ELb0ELb1ELb0ELb1ELb1ELb1ELb1ELb0EEENS1_21CollectiveEpilogueFwdINS6_IJSA_SC_SB_EEES9_SE_SG_Li256ELb1ELb1ELb1ELb0EEENS1_36VarlenDynamicPersistentTileSchedulerILi128ELi96ELi256ELi128ELb1ELb1ELb1ELb1ELb0ELb1EEEEEEEEEvNT_6ParamsE,"a",@progbits
	.sectionflags	@""
	.align	4
.nv.constant0._ZN7cutlass13device_kernelIN5flash11enable_sm90INS1_16FlashAttnFwdSm90INS1_25CollectiveMainloopFwdSm90ILi2EN4cute5tupleIJNS5_1CILi1EEES8_S8_EEENS6_IJNS7_ILi128EEENS7_ILi96EEENS7_ILi192EEEEEELi192ENS_6half_tEfNS_4arch4Sm90ELb0ELb1ELb0ELb1ELb0ELb1ELb0ELb1ELb1ELb1ELb1ELb0EEENS1_21CollectiveEpilogueFwdINS6_IJSA_SC_SB_EEES9_SE_SG_Li256ELb1ELb1ELb1ELb0EEENS1_36VarlenDynamicPersistentTileSchedulerILi128ELi96ELi256ELi128ELb1ELb1ELb1ELb1ELb0ELb1EEEEEEEEEvNT_6ParamsE:
	.zero		3584


//--------------------- .nv.constant0._ZN7cutlass13device_kernelIN5flash11enable_sm90INS1_16FlashAttnFwdSm90INS1_25CollectiveMainloopFwdSm90ILi2EN4cute5tupleIJNS5_1CILi1EEES8_S8_EEENS6_IJNS7_ILi128EEENS7_ILi112EEENS7_ILi192EEEEEELi192ENS_6half_tEfNS_4arch4Sm90ELb1ELb0ELb0ELb0ELb0ELb0ELb0ELb1ELb1ELb1ELb1ELb0EEENS1_21CollectiveEpilogueFwdINS6_IJSA_SC_SB_EEES9_SE_SG_Li256ELb0ELb1ELb1ELb0EEENS1_19SingleTileSchedulerILb0ELb1ELb1ELi128EEEEEEEEEvNT_6ParamsE --------------------------
	.section	.nv.constant0._ZN7cutlass13device_kernelIN5flash11enable_sm90INS1_16FlashAttnFwdSm90INS1_25CollectiveMainloopFwdSm90ILi2EN4cute5tupleIJNS5_1CILi1EEES8_S8_EEENS6_IJNS7_ILi128EEENS7_ILi112EEENS7_ILi192EEEEEELi192ENS_6half_tEfNS_4arch4Sm90ELb1ELb0ELb0ELb0ELb0ELb0ELb0ELb1ELb1ELb1ELb1ELb0EEENS1_21CollectiveEpilogueFwdINS6_IJSA_SC_SB_EEES9_SE_SG_Li256ELb0ELb1ELb1ELb0EEENS1_19SingleTileSchedulerILb0ELb1ELb1ELi128EEEEEEEEEvNT_6ParamsE,"a",@progbits
	.sectionflags	@""
	.align	4
.nv.constant0._ZN7cutlass13device_kernelIN5flash11enable_sm90INS1_16FlashAttnFwdSm90INS1_25CollectiveMainloopFwdSm90ILi2EN4cute5tupleIJNS5_1CILi1EEES8_S8_EEENS6_IJNS7_ILi128EEENS7_ILi112EEENS7_ILi192EEEEEELi192ENS_6half_tEfNS_4arch4Sm90ELb1ELb0ELb0ELb0ELb0ELb0ELb0ELb1ELb1ELb1ELb1ELb0EEENS1_21CollectiveEpilogueFwdINS6_IJSA_SC_SB_EEES9_SE_SG_Li256ELb0ELb1ELb1ELb0EEENS1_19SingleTileSchedulerILb0ELb1ELb1ELi128EEEEEEEEEvNT_6ParamsE:
	.zero		3456


//--------------------- .nv.constant0._ZN7cutlass13device_kernelIN5flash11enable_sm90INS1_16FlashAttnFwdSm90INS1_25CollectiveMainloopFwdSm90ILi2EN4cute5tupleIJNS5_1CILi1EEES8_S8_EEENS6_IJNS7_ILi128EEENS7_ILi112EEENS7_ILi192EEEEEELi192ENS_6half_tEfNS_4arch4Sm90ELb1ELb0ELb0ELb1ELb0ELb0ELb0ELb1ELb1ELb1ELb1ELb0EEENS1_21CollectiveEpilogueFwdINS6_IJSA_SC_SB_EEES9_SE_SG_Li256ELb1ELb1ELb1ELb0EEENS1_36VarlenDynamicPersistentTileSchedulerILi128ELi112ELi256ELi128ELb1ELb1ELb1ELb1ELb1ELb1EEEEEEEEEvNT_6ParamsE --------------------------
	.section	.nv.constant0._ZN7cutlass13device_kernelIN5flash11enable_sm90INS1_16FlashAttnFwdSm90INS1_25CollectiveMainloopFwdSm90ILi2EN4cute5tupleIJNS5_1CILi1EEES8_S8_EEENS6_IJNS7_ILi128EEENS7_ILi112EEENS7_ILi192EEEEEELi192ENS_6half_tEfNS_4arch4Sm90ELb1ELb0ELb0ELb1ELb0ELb0ELb0ELb1ELb1ELb1ELb1ELb0EEENS1_21CollectiveEpilogueFwdINS6_IJSA_SC_SB_EEES9_SE_SG_Li256ELb1ELb1ELb1ELb0EEENS1_36VarlenDynamicPersistentTileSchedulerILi128ELi112ELi256ELi128ELb1ELb1ELb1ELb1ELb1ELb1EEEEEEEEEvNT_6ParamsE,"a",@progbits
	.sectionflags	@""
	.align	4
.nv.constant0._ZN7cutlass13device_kernelIN5flash11enable_sm90INS1_16FlashAttnFwdSm90INS1_25CollectiveMainloopFwdSm90ILi2EN4cute5tupleIJNS5_1CILi1EEES8_S8_EEENS6_IJNS7_ILi128EEENS7_ILi112EEENS7_ILi192EEEEEELi192ENS_6half_tEfNS_4arch4Sm90ELb1ELb0ELb0ELb1ELb0ELb0ELb0ELb1ELb1ELb1ELb1ELb0EEENS1_21CollectiveEpilogueFwdINS6_IJSA_SC_SB_EEES9_SE_SG_Li256ELb1ELb1ELb1ELb0EEENS1_36VarlenDynamicPersistentTileSchedulerILi128ELi112ELi256ELi128ELb1ELb1ELb1ELb1ELb1ELb1EEEEEEEEEvNT_6ParamsE:
	.zero		3584


//--------------------- .nv.constant0._ZN7cutlass13device_kernelIN5flash11enable_sm90INS1_16FlashAttnFwdSm90INS1_25CollectiveMainloopFwdSm90ILi2EN4cute5tupleIJNS5_1CILi1EEES8_S8_EEENS6_IJNS7_ILi128EEENS7_ILi112EEENS7_ILi192EEEEEELi192ENS_6half_tEfNS_4arch4Sm90ELb1ELb0ELb0ELb1ELb0ELb1ELb0ELb1ELb1ELb1ELb1ELb0EEENS1_21CollectiveEpilogueFwdINS6_IJSA_SC_SB_EEES9_SE_SG_Li256ELb1ELb1ELb1ELb0EEENS1_36VarlenDynamicPersistentTileSchedulerILi128ELi112ELi256ELi128ELb1ELb1ELb1ELb1ELb1ELb1EEEEEEEEEvNT_6ParamsE --------------------------
	.section	.nv.constant0._ZN7cutlass13device_kernelIN5flash11enable_sm90INS1_16FlashAttnFwdSm90INS1_25CollectiveMainloopFwdSm90ILi2EN4cute5tupleIJNS5_1CILi1EEES8_S8_EEENS6_IJNS7_ILi128EEENS7_ILi112EEENS7_ILi192EEEEEELi192ENS_6half_tEfNS_4arch4Sm90ELb1ELb0ELb0ELb1ELb0ELb1ELb0ELb1ELb1ELb1ELb1ELb0EEENS1_21CollectiveEpilogueFwdINS6_IJSA_SC_SB_EEES9_SE_SG_Li256ELb1ELb1ELb1ELb0EEENS1_36VarlenDynamicPersistentTileSchedulerILi128ELi112ELi256ELi128ELb1ELb1ELb1ELb1ELb1ELb1EEEEEEEEEvNT_6ParamsE,"a",@progbits
	.sectionflags	@""
	.align	4
.nv.constant0._ZN7cutlass13device_kernelIN5flash11enable_sm90INS1_16FlashAttnFwdSm90INS1_25CollectiveMainloopFwdSm90ILi2EN4cute5tupleIJNS5_1CILi1EEES8_S8_EEENS6_IJNS7_ILi128EEENS7_ILi112EEENS7_ILi192EEEEEELi192ENS_6half_tEfNS_4arch4Sm90ELb1ELb0ELb0ELb1ELb0ELb1ELb0ELb1ELb1ELb1ELb1ELb0EEENS1_21CollectiveEpilogueFwdINS6_IJSA_SC_SB_EEES9_SE_SG_Li256ELb1ELb1ELb1ELb0EEENS1_36VarlenDynamicPersistentTileSchedulerILi128ELi112ELi256ELi128ELb1ELb1ELb1ELb1ELb1ELb1EEEEEEEEEvNT_6ParamsE:
	.zero		3584


//--------------------- SYMBOLS --------------------------

	.type		.nv.reservedSmem.offset0,@object
	.size		.nv.reservedSmem.offset0,0x4
